	.target	sm_90a

	.elftype	@"ET_EXEC"


//--------------------- .note.nv.tkinfo           --------------------------
	.section	.note.nv.tkinfo,"",@"SHT_NOTE"
	.sectionflags	@"SHF_NOTE_NV_TKINFO"
	.tkinfo
        /*0018*/ 	.word	0x00000002
        /*0030*/ 	.string	""
        /*0030*/ 	.string	"ptxas"
        /*0030*/ 	.string	"Cuda compilation tools, release 13.0, V13.0.88"
        /*0030*/ 	.string	"Build cuda_13.0.r13.0/compiler.36424714_0"
        /*0030*/ 	.string	"-arch sm_90a -m 64 "



//--------------------- .note.nv.cuinfo           --------------------------
	.section	.note.nv.cuinfo,"",@"SHT_NOTE"
	.sectionflags	@"SHF_NOTE_NV_CUINFO"
        /*0018*/ 	.short	0x0002
        /*001a*/ 	.short	0x005a
        /*001c*/ 	.short	0x0082
	.zero		2


//--------------------- .nv.info                  --------------------------
	.section	.nv.info,"",@"SHT_CUDA_INFO"
	.align	4


	//----- nvinfo : EIATTR_REGCOUNT
	.align		4
        /*0000*/ 	.byte	0x04, 0x2f
        /*0002*/ 	.short	(.L_15 - .L_14)
	.align		4
.L_14:
        /*0004*/ 	.word	index@(_ZN7cutlass13device_kernelINS_4gemm6kernel13GemmUniversalIN4cute5tupleIJiiiiEEENS1_10collective13CollectiveMmaINS1_34MainloopSm90TmaGmmaWarpSpecializedILi5ENS5_IJNS4_1CILi2EEENSA_ILi1EEESC_EEENS1_35KernelTmaWarpSpecializedCooperativeEEENS5_IJNSA_ILi128EEENSA_ILi64EEESH_EEENS_10bfloat16_tENS5_IJlSC_lEEESJ_SK_NS4_8TiledMMAINS4_8MMA_AtomIJNS4_4SM904GMMA27MMA_64x64x16_F32BF16BF16_SSILNSO_5MajorE0ELSQ_0ELNSO_7ScaleInE1ELSR_1EEEEEENS4_6LayoutISD_NS5_IJSC_NSA_ILi0EEESV_EEEEENS5_IJNS4_10UnderscoreESY_SY_EEEEENS4_13SM90_TMA_LOADENS4_14ComposedLayoutINS4_7SwizzleILi3ELi4ELi3EEENS4_18smem_ptr_flag_bitsILi16EEENSU_INS5_IJNSA_ILi8EEESH_EEENS5_IJSH_SC_EEEEEEEvNS4_8identityENS4_23SM90_TMA_LOAD_MULTICASTES1B_vS1C_EENS_8epilogue10collective6detail29Sm90TmaWarpSpecializedAdapterINS1G_15DefaultEpilogueISJ_SK_SK_NS1F_6thread17LinearCombinationISJ_Li1EffLNS1K_9ScaleType4KindE0ELNS_15FloatRoundStyleE2ESJ_EENS1_15EpilogueDefaultEEEEEvvEEEEvNT_6ParamsE)
        /*0008*/ 	.word	0x000000a8


	//----- nvinfo : EIATTR_FRAME_SIZE
	.align		4
.L_15:
        /*000c*/ 	.byte	0x04, 0x11
        /*000e*/ 	.short	(.L_17 - .L_16)
	.align		4
.L_16:
        /*0010*/ 	.word	index@(_ZN7cutlass13device_kernelINS_4gemm6kernel13GemmUniversalIN4cute5tupleIJiiiiEEENS1_10collective13CollectiveMmaINS1_34MainloopSm90TmaGmmaWarpSpecializedILi5ENS5_IJNS4_1CILi2EEENSA_ILi1EEESC_EEENS1_35KernelTmaWarpSpecializedCooperativeEEENS5_IJNSA_ILi128EEENSA_ILi64EEESH_EEENS_10bfloat16_tENS5_IJlSC_lEEESJ_SK_NS4_8TiledMMAINS4_8MMA_AtomIJNS4_4SM904GMMA27MMA_64x64x16_F32BF16BF16_SSILNSO_5MajorE0ELSQ_0ELNSO_7ScaleInE1ELSR_1EEEEEENS4_6LayoutISD_NS5_IJSC_NSA_ILi0EEESV_EEEEENS5_IJNS4_10UnderscoreESY_SY_EEEEENS4_13SM90_TMA_LOADENS4_14ComposedLayoutINS4_7SwizzleILi3ELi4ELi3EEENS4_18smem_ptr_flag_bitsILi16EEENSU_INS5_IJNSA_ILi8EEESH_EEENS5_IJSH_SC_EEEEEEEvNS4_8identityENS4_23SM90_TMA_LOAD_MULTICASTES1B_vS1C_EENS_8epilogue10collective6detail29Sm90TmaWarpSpecializedAdapterINS1G_15DefaultEpilogueISJ_SK_SK_NS1F_6thread17LinearCombinationISJ_Li1EffLNS1K_9ScaleType4KindE0ELNS_15FloatRoundStyleE2ESJ_EENS1_15EpilogueDefaultEEEEEvvEEEEvNT_6ParamsE)
        /*0014*/ 	.word	0x00000000


	//----- nvinfo : EIATTR_MIN_STACK_SIZE
	.align		4
.L_17:
        /*0018*/ 	.byte	0x04, 0x12
        /*001a*/ 	.short	(.L_19 - .L_18)
	.align		4
.L_18:
        /*001c*/ 	.word	index@(_ZN7cutlass13device_kernelINS_4gemm6kernel13GemmUniversalIN4cute5tupleIJiiiiEEENS1_10collective13CollectiveMmaINS1_34MainloopSm90TmaGmmaWarpSpecializedILi5ENS5_IJNS4_1CILi2EEENSA_ILi1EEESC_EEENS1_35KernelTmaWarpSpecializedCooperativeEEENS5_IJNSA_ILi128EEENSA_ILi64EEESH_EEENS_10bfloat16_tENS5_IJlSC_lEEESJ_SK_NS4_8TiledMMAINS4_8MMA_AtomIJNS4_4SM904GMMA27MMA_64x64x16_F32BF16BF16_SSILNSO_5MajorE0ELSQ_0ELNSO_7ScaleInE1ELSR_1EEEEEENS4_6LayoutISD_NS5_IJSC_NSA_ILi0EEESV_EEEEENS5_IJNS4_10UnderscoreESY_SY_EEEEENS4_13SM90_TMA_LOADENS4_14ComposedLayoutINS4_7SwizzleILi3ELi4ELi3EEENS4_18smem_ptr_flag_bitsILi16EEENSU_INS5_IJNSA_ILi8EEESH_EEENS5_IJSH_SC_EEEEEEEvNS4_8identityENS4_23SM90_TMA_LOAD_MULTICASTES1B_vS1C_EENS_8epilogue10collective6detail29Sm90TmaWarpSpecializedAdapterINS1G_15DefaultEpilogueISJ_SK_SK_NS1F_6thread17LinearCombinationISJ_Li1EffLNS1K_9ScaleType4KindE0ELNS_15FloatRoundStyleE2ESJ_EENS1_15EpilogueDefaultEEEEEvvEEEEvNT_6ParamsE)
        /*0020*/ 	.word	0x00000000
.L_19:


//--------------------- .nv.compat                --------------------------
	.section	.nv.compat,"",@"SHT_CUDA_COMPAT_INFO"
	.align	4
        /*0000*/ 	.byte	0x02, 0x09, 0x01, 0x00, 0x02, 0x02, 0x04, 0x00, 0x02, 0x05, 0x05, 0x00, 0x03, 0x07, 0x01, 0x01
        /*0010*/ 	.byte	0x02, 0x03, 0x01, 0x00, 0x02, 0x06, 0x01, 0x00, 0x04, 0x0b, 0x08, 0x00, 0x00, 0x00, 0x00, 0x00
        /*0020*/ 	.byte	0x00, 0x00, 0x00, 0x00


//--------------------- .nv.info._ZN7cutlass13device_kernelINS_4gemm6kernel13GemmUniversalIN4cute5tupleIJiiiiEEENS1_10collective13CollectiveMmaINS1_34MainloopSm90TmaGmmaWarpSpecializedILi5ENS5_IJNS4_1CILi2EEENSA_ILi1EEESC_EEENS1_35KernelTmaWarpSpecializedCooperativeEEENS5_IJNSA_ILi128EEENSA_ILi64EEESH_EEENS_10bfloat16_tENS5_IJlSC_lEEESJ_SK_NS4_8TiledMMAINS4_8MMA_AtomIJNS4_4SM904GMMA27MMA_64x64x16_F32BF16BF16_SSILNSO_5MajorE0ELSQ_0ELNSO_7ScaleInE1ELSR_1EEEEEENS4_6LayoutISD_NS5_IJSC_NSA_ILi0EEESV_EEEEENS5_IJNS4_10UnderscoreESY_SY_EEEEENS4_13SM90_TMA_LOADENS4_14ComposedLayoutINS4_7SwizzleILi3ELi4ELi3EEENS4_18smem_ptr_flag_bitsILi16EEENSU_INS5_IJNSA_ILi8EEESH_EEENS5_IJSH_SC_EEEEEEEvNS4_8identityENS4_23SM90_TMA_LOAD_MULTICASTES1B_vS1C_EENS_8epilogue10collective6detail29Sm90TmaWarpSpecializedAdapterINS1G_15DefaultEpilogueISJ_SK_SK_NS1F_6thread17LinearCombinationISJ_Li1EffLNS1K_9ScaleType4KindE0ELNS_15FloatRoundStyleE2ESJ_EENS1_15EpilogueDefaultEEEEEvvEEEEvNT_6ParamsE --------------------------
	.section	.nv.info._ZN7cutlass13device_kernelINS_4gemm6kernel13GemmUniversalIN4cute5tupleIJiiiiEEENS1_10collective13CollectiveMmaINS1_34MainloopSm90TmaGmmaWarpSpecializedILi5ENS5_IJNS4_1CILi2EEENSA_ILi1EEESC_EEENS1_35KernelTmaWarpSpecializedCooperativeEEENS5_IJNSA_ILi128EEENSA_ILi64EEESH_EEENS_10bfloat16_tENS5_IJlSC_lEEESJ_SK_NS4_8TiledMMAINS4_8MMA_AtomIJNS4_4SM904GMMA27MMA_64x64x16_F32BF16BF16_SSILNSO_5MajorE0ELSQ_0ELNSO_7ScaleInE1ELSR_1EEEEEENS4_6LayoutISD_NS5_IJSC_NSA_ILi0EEESV_EEEEENS5_IJNS4_10UnderscoreESY_SY_EEEEENS4_13SM90_TMA_LOADENS4_14ComposedLayoutINS4_7SwizzleILi3ELi4ELi3EEENS4_18smem_ptr_flag_bitsILi16EEENSU_INS5_IJNSA_ILi8EEESH_EEENS5_IJSH_SC_EEEEEEEvNS4_8identityENS4_23SM90_TMA_LOAD_MULTICASTES1B_vS1C_EENS_8epilogue10collective6detail29Sm90TmaWarpSpecializedAdapterINS1G_15DefaultEpilogueISJ_SK_SK_NS1F_6thread17LinearCombinationISJ_Li1EffLNS1K_9ScaleType4KindE0ELNS_15FloatRoundStyleE2ESJ_EENS1_15EpilogueDefaultEEEEEvvEEEEvNT_6ParamsE,"",@"SHT_CUDA_INFO"
	.sectionflags	@""
	.align	4


	//----- nvinfo : EIATTR_CUDA_API_VERSION
	.align		4
        /*0000*/ 	.byte	0x04, 0x37
        /*0002*/ 	.short	(.L_21 - .L_20)
.L_20:
        /*0004*/ 	.word	0x00000082


	//----- nvinfo : EIATTR_KPARAM_INFO
	.align		4
.L_21:
        /*0008*/ 	.byte	0x04, 0x17
        /*000a*/ 	.short	(.L_23 - .L_22)
.L_22:
        /*000c*/ 	.word	0x00000000
        /*0010*/ 	.short	0x0000
        /*0012*/ 	.short	0x0070
        /*0014*/ 	.byte	0x00, 0xf0, 0x01, 0x10


	//----- nvinfo : EIATTR_SPARSE_MMA_MASK
	.align		4
.L_23:
        /*0018*/ 	.byte	0x03, 0x50
        /*001a*/ 	.short	0x0000


	//----- nvinfo : EIATTR_MAXREG_COUNT
	.align		4
        /*001c*/ 	.byte	0x03, 0x1b
        /*001e*/ 	.short	0x00a8


	//----- nvinfo : EIATTR_NUM_BARRIERS
	.align		4
        /*0020*/ 	.byte	0x02, 0x4c
        /*0022*/ 	.byte	0x01
	.zero		1


	//----- nvinfo : EIATTR_EXTERNS
	.align		4
        /*0024*/ 	.byte	0x04, 0x0f
        /*0026*/ 	.short	(.L_25 - .L_24)


	//   ....[0]....
	.align		4
.L_24:
        /*0028*/ 	.word	index@(__assertfail)


	//----- nvinfo : EIATTR_MERCURY_ISA_VERSION
	.align		4
.L_25:
        /*002c*/ 	.byte	0x03, 0x5f
        /*002e*/ 	.short	0x0101


	//----- nvinfo : EIATTR_INT_WARP_WIDE_INSTR_OFFSETS
	.align		4
        /*0030*/ 	.byte	0x04, 0x31
        /*0032*/ 	.short	(.L_27 - .L_26)


	//   ....[0]....
.L_26:
        /*0034*/ 	.word	0x000004a0


	//   ....[1]....
        /*0038*/ 	.word	0x000004d0


	//   ....[2]....
        /*003c*/ 	.word	0x00000690


	//----- nvinfo : EIATTR_COOP_GROUP_MASK_REGIDS
	.align		4
.L_27:
        /*0040*/ 	.byte	0x04, 0x29
        /*0042*/ 	.short	(.L_29 - .L_28)


	//   ....[0]....
.L_28:
        /*0044*/ 	.word	0xffffffff


	//   ....[1]....
        /*0048*/ 	.word	0xffffffff


	//   ....[2]....
        /*004c*/ 	.word	0xffffffff


	//   ....[3]....
        /*0050*/ 	.word	0xffffffff


	//   ....[4]....
        /*0054*/ 	.word	0xffffffff


	//   ....[5]....
        /*0058*/ 	.word	0xffffffff


	//----- nvinfo : EIATTR_COOP_GROUP_INSTR_OFFSETS
	.align		4
.L_29:
        /*005c*/ 	.byte	0x04, 0x28
        /*005e*/ 	.short	(.L_31 - .L_30)


	//   ....[0]....
.L_30:
        /*0060*/ 	.word	0x00000060


	//   ....[1]....
        /*0064*/ 	.word	0x00000070


	//   ....[2]....
        /*0068*/ 	.word	0x00000130


	//   ....[3]....
        /*006c*/ 	.word	0x000002f0


	//   ....[4]....
        /*0070*/ 	.word	0x00000810


	//   ....[5]....
        /*0074*/ 	.word	0x00001250


	//----- nvinfo : EIATTR_REG_RECONFIG
	.align		4
.L_31:
        /*0078*/ 	.byte	0x01, 0x54
	.zero		2


	//----- nvinfo : EIATTR_SYSCALL_OFFSETS
	.align		4
        /*007c*/ 	.byte	0x04, 0x46
        /*007e*/ 	.short	(.L_33 - .L_32)


	//   ....[0]....
.L_32:
        /*0080*/ 	.word	0x00001410


	//----- nvinfo : EIATTR_MBARRIER_INSTR_OFFSETS
	.align		4
.L_33:
        /*0084*/ 	.byte	0x04, 0x39
        /*0086*/ 	.short	(.L_35 - .L_34)


	//   ....[0]....
.L_34:
        /*0088*/ 	.word	0x00000230
        /*008c*/ 	.word	0x000000ff
        /*0090*/ 	.word	0x00000000
        /*0094*/ 	.short	0x0100
        /*0096*/ 	.byte	0x08
	.zero		1


	//   ....[1]....
        /*0098*/ 	.word	0x00000240
        /*009c*/ 	.word	0x000000ff
        /*00a0*/ 	.word	0x00000028
        /*00a4*/ 	.short	0x0100
        /*00a6*/ 	.byte	0x08
	.zero		1


	//   ....[2]....
        /*00a8*/ 	.word	0x00000250
        /*00ac*/ 	.word	0x000000ff
        /*00b0*/ 	.word	0x00000008
        /*00b4*/ 	.short	0x0100
        /*00b6*/ 	.byte	0x08
	.zero		1


	//   ....[3]....
        /*00b8*/ 	.word	0x00000260
        /*00bc*/ 	.word	0x000000ff
        /*00c0*/ 	.word	0x00000030
        /*00c4*/ 	.short	0x0100
        /*00c6*/ 	.byte	0x08
	.zero		1


	//   ....[4]....
        /*00c8*/ 	.word	0x00000270
        /*00cc*/ 	.word	0x000000ff
        /*00d0*/ 	.word	0x00000010
        /*00d4*/ 	.short	0x0100
        /*00d6*/ 	.byte	0x08
	.zero		1


	//   ....[5]....
        /*00d8*/ 	.word	0x00000280
        /*00dc*/ 	.word	0x000000ff
        /*00e0*/ 	.word	0x00000038
        /*00e4*/ 	.short	0x0100
        /*00e6*/ 	.byte	0x08
	.zero		1


	//   ....[6]....
        /*00e8*/ 	.word	0x00000290
        /*00ec*/ 	.word	0x000000ff
        /*00f0*/ 	.word	0x00000018
        /*00f4*/ 	.short	0x0100
        /*00f6*/ 	.byte	0x08
	.zero		1


	//   ....[7]....
        /*00f8*/ 	.word	0x000002a0
        /*00fc*/ 	.word	0x000000ff
        /*0100*/ 	.word	0x00000040
        /*0104*/ 	.short	0x0100
        /*0106*/ 	.byte	0x08
	.zero		1


	//   ....[8]....
        /*0108*/ 	.word	0x000002b0
        /*010c*/ 	.word	0x000000ff
        /*0110*/ 	.word	0x00000020
        /*0114*/ 	.short	0x0100
        /*0116*/ 	.byte	0x08
	.zero		1


	//   ....[9]....
        /*0118*/ 	.word	0x000002c0
        /*011c*/ 	.word	0x000000ff
        /*0120*/ 	.word	0x00000048
        /*0124*/ 	.short	0x0100
        /*0126*/ 	.byte	0x08
	.zero		1


	//   ....[10]....
        /*0128*/ 	.word	0x00000710
        /*012c*/ 	.word	0x000000ff
        /*0130*/ 	.word	0x00000060
        /*0134*/ 	.short	0x0100
        /*0136*/ 	.byte	0x06
	.zero		1


	//   ....[11]....
        /*0138*/ 	.word	0x000007a0
        /*013c*/ 	.word	0x000000ff
        /*0140*/ 	.word	0x00000068
        /*0144*/ 	.short	0x0100
        /*0146*/ 	.byte	0x06
	.zero		1


	//   ....[12]....
        /*0148*/ 	.word	0x000014d0
        /*014c*/ 	.word	0x00000003
        /*0150*/ 	.word	0x00000000
        /*0154*/ 	.short	0x010a
        /*0156*/ 	.byte	0x3f
	.zero		1


	//   ....[13]....
        /*0158*/ 	.word	0x00001510
        /*015c*/ 	.word	0x00000003
        /*0160*/ 	.word	0x00000000
        /*0164*/ 	.short	0x010a
        /*0166*/ 	.byte	0x3f
	.zero		1


	//   ....[14]....
        /*0168*/ 	.word	0x000018e0
        /*016c*/ 	.word	0x00000005
        /*0170*/ 	.word	0x00000000
        /*0174*/ 	.short	0x010a
        /*0176*/ 	.byte	0x3f
	.zero		1


	//   ....[15]....
        /*0178*/ 	.word	0x00001920
        /*017c*/ 	.word	0x00000005
        /*0180*/ 	.word	0x00000000
        /*0184*/ 	.short	0x010a
        /*0186*/ 	.byte	0x3f
	.zero		1


	//   ....[16]....
        /*0188*/ 	.word	0x00001b80
        /*018c*/ 	.word	0x00000005
        /*0190*/ 	.word	0x00000000
        /*0194*/ 	.short	0x0101
        /*0196*/ 	.byte	0x3f
	.zero		1


	//   ....[17]....
        /*0198*/ 	.word	0x00001da0
        /*019c*/ 	.word	0x00000003
        /*01a0*/ 	.word	0x00000000
        /*01a4*/ 	.short	0x0101
        /*01a6*/ 	.byte	0x3f
	.zero		1


	//   ....[18]....
        /*01a8*/ 	.word	0x000052b0
        /*01ac*/ 	.word	0x00000017
        /*01b0*/ 	.word	0x00000028
        /*01b4*/ 	.short	0x010a
        /*01b6*/ 	.byte	0x3f
	.zero		1


	//   ....[19]....
        /*01b8*/ 	.word	0x00005620
        /*01bc*/ 	.word	0x00000003
        /*01c0*/ 	.word	0x00000068
        /*01c4*/ 	.short	0x0101
        /*01c6*/ 	.byte	0x3f
	.zero		1


	//   ....[20]....
        /*01c8*/ 	.word	0x00005d80
        /*01cc*/ 	.word	0x00000007
        /*01d0*/ 	.word	0x00000000
        /*01d4*/ 	.short	0x010a
        /*01d6*/ 	.byte	0x3f
	.zero		1


	//   ....[21]....
        /*01d8*/ 	.word	0x00005e00
        /*01dc*/ 	.word	0x00000008
        /*01e0*/ 	.word	0x00000000
        /*01e4*/ 	.short	0x010a
        /*01e6*/ 	.byte	0x3f
	.zero		1


	//   ....[22]....
        /*01e8*/ 	.word	0x00005e90
        /*01ec*/ 	.word	0x00000009
        /*01f0*/ 	.word	0x00000000
        /*01f4*/ 	.short	0x010a
        /*01f6*/ 	.byte	0x3f
	.zero		1


	//   ....[23]....
        /*01f8*/ 	.word	0x00005f20
        /*01fc*/ 	.word	0x00000006
        /*0200*/ 	.word	0x00000000
        /*0204*/ 	.short	0x010a
        /*0206*/ 	.byte	0x3f
	.zero		1


	//   ....[24]....
        /*0208*/ 	.word	0x00005fb0
        /*020c*/ 	.word	0x00000003
        /*0210*/ 	.word	0x00000000
        /*0214*/ 	.short	0x010a
        /*0216*/ 	.byte	0x3f
	.zero		1


	//   ....[25]....
        /*0218*/ 	.word	0x00006010
        /*021c*/ 	.word	0x00000003
        /*0220*/ 	.word	0x00000000
        /*0224*/ 	.short	0x010a
        /*0226*/ 	.byte	0x3f
	.zero		1


	//   ....[26]....
        /*0228*/ 	.word	0x00006060
        /*022c*/ 	.word	0x00000005
        /*0230*/ 	.word	0x00000000
        /*0234*/ 	.short	0x010a
        /*0236*/ 	.byte	0x3f
	.zero		1


	//   ....[27]....
        /*0238*/ 	.word	0x00006130
        /*023c*/ 	.word	0x00000017
        /*0240*/ 	.word	0x00000028
        /*0244*/ 	.short	0x010a
        /*0246*/ 	.byte	0x3f
	.zero		1


	//   ....[28]....
        /*0248*/ 	.word	0x00006200
        /*024c*/ 	.word	0x00000007
        /*0250*/ 	.word	0x00000000
        /*0254*/ 	.short	0x010a
        /*0256*/ 	.byte	0x3f
	.zero		1


	//   ....[29]....
        /*0258*/ 	.word	0x00006250
        /*025c*/ 	.word	0x00000008
        /*0260*/ 	.word	0x00000000
        /*0264*/ 	.short	0x010a
        /*0266*/ 	.byte	0x3f
	.zero		1


	//   ....[30]....
        /*0268*/ 	.word	0x000062a0
        /*026c*/ 	.word	0x00000009
        /*0270*/ 	.word	0x00000000
        /*0274*/ 	.short	0x010a
        /*0276*/ 	.byte	0x3f
	.zero		1


	//   ....[31]....
        /*0278*/ 	.word	0x000062f0
        /*027c*/ 	.word	0x00000006
        /*0280*/ 	.word	0x00000000
        /*0284*/ 	.short	0x010a
        /*0286*/ 	.byte	0x3f
	.zero		1


	//----- nvinfo : EIATTR_NUM_MBARRIERS
	.align		4
.L_35:
        /*0288*/ 	.byte	0x03, 0x38
        /*028a*/ 	.short	0x000c


	//----- nvinfo : EIATTR_EXIT_INSTR_OFFSETS
	.align		4
        /*028c*/ 	.byte	0x04, 0x1c
        /*028e*/ 	.short	(.L_37 - .L_36)


	//   ....[0]....
.L_36:
        /*0290*/ 	.word	0x00000970


	//   ....[1]....
        /*0294*/ 	.word	0x00001180


	//   ....[2]....
        /*0298*/ 	.word	0x000049c0


	//   ....[3]....
        /*029c*/ 	.word	0x00004f20


	//   ....[4]....
        /*02a0*/ 	.word	0x00006000


	//----- nvinfo : EIATTR_MAX_THREADS
	.align		4
.L_37:
        /*02a4*/ 	.byte	0x04, 0x05
        /*02a6*/ 	.short	(.L_39 - .L_38)
.L_38:
        /*02a8*/ 	.word	0x00000180
        /*02ac*/ 	.word	0x00000001
        /*02b0*/ 	.word	0x00000001


	//----- nvinfo : EIATTR_CRS_STACK_SIZE
	.align		4
.L_39:
        /*02b4*/ 	.byte	0x04, 0x1e
        /*02b6*/ 	.short	(.L_41 - .L_40)
.L_40:
        /*02b8*/ 	.word	0x00000000


	//----- nvinfo : EIATTR_CBANK_PARAM_SIZE
	.align		4
.L_41:
        /*02bc*/ 	.byte	0x03, 0x19
        /*02be*/ 	.short	0x0470


	//----- nvinfo : EIATTR_PARAM_CBANK
	.align		4
        /*02c0*/ 	.byte	0x04, 0x0a
        /*02c2*/ 	.short	(.L_43 - .L_42)
	.align		4
.L_42:
        /*02c4*/ 	.word	index@(.nv.constant0._ZN7cutlass13device_kernelINS_4gemm6kernel13GemmUniversalIN4cute5tupleIJiiiiEEENS1_10collective13CollectiveMmaINS1_34MainloopSm90TmaGmmaWarpSpecializedILi5ENS5_IJNS4_1CILi2EEENSA_ILi1EEESC_EEENS1_35KernelTmaWarpSpecializedCooperativeEEENS5_IJNSA_ILi128EEENSA_ILi64EEESH_EEENS_10bfloat16_tENS5_IJlSC_lEEESJ_SK_NS4_8TiledMMAINS4_8MMA_AtomIJNS4_4SM904GMMA27MMA_64x64x16_F32BF16BF16_SSILNSO_5MajorE0ELSQ_0ELNSO_7ScaleInE1ELSR_1EEEEEENS4_6LayoutISD_NS5_IJSC_NSA_ILi0EEESV_EEEEENS5_IJNS4_10UnderscoreESY_SY_EEEEENS4_13SM90_TMA_LOADENS4_14ComposedLayoutINS4_7SwizzleILi3ELi4ELi3EEENS4_18smem_ptr_flag_bitsILi16EEENSU_INS5_IJNSA_ILi8EEESH_EEENS5_IJSH_SC_EEEEEEEvNS4_8identityENS4_23SM90_TMA_LOAD_MULTICASTES1B_vS1C_EENS_8epilogue10collective6detail29Sm90TmaWarpSpecializedAdapterINS1G_15DefaultEpilogueISJ_SK_SK_NS1F_6thread17LinearCombinationISJ_Li1EffLNS1K_9ScaleType4KindE0ELNS_15FloatRoundStyleE2ESJ_EENS1_15EpilogueDefaultEEEEEvvEEEEvNT_6ParamsE)
        /*02c8*/ 	.short	0x0210
        /*02ca*/ 	.short	0x0470


	//----- nvinfo : EIATTR_SW_WAR
	.align		4
.L_43:
        /*02cc*/ 	.byte	0x04, 0x36
        /*02ce*/ 	.short	(.L_45 - .L_44)
.L_44:
        /*02d0*/ 	.word	0x00000008
.L_45:


//--------------------- .nv.callgraph             --------------------------
	.section	.nv.callgraph,"",@"SHT_CUDA_CALLGRAPH"
	.align	4
	.sectionentsize	8
	.align		4
        /*0000*/ 	.word	0x00000000
	.align		4
        /*0004*/ 	.word	0xffffffff
	.align		4
        /*0008*/ 	.word	index@(_ZN7cutlass13device_kernelINS_4gemm6kernel13GemmUniversalIN4cute5tupleIJiiiiEEENS1_10collective13CollectiveMmaINS1_34MainloopSm90TmaGmmaWarpSpecializedILi5ENS5_IJNS4_1CILi2EEENSA_ILi1EEESC_EEENS1_35KernelTmaWarpSpecializedCooperativeEEENS5_IJNSA_ILi128EEENSA_ILi64EEESH_EEENS_10bfloat16_tENS5_IJlSC_lEEESJ_SK_NS4_8TiledMMAINS4_8MMA_AtomIJNS4_4SM904GMMA27MMA_64x64x16_F32BF16BF16_SSILNSO_5MajorE0ELSQ_0ELNSO_7ScaleInE1ELSR_1EEEEEENS4_6LayoutISD_NS5_IJSC_NSA_ILi0EEESV_EEEEENS5_IJNS4_10UnderscoreESY_SY_EEEEENS4_13SM90_TMA_LOADENS4_14ComposedLayoutINS4_7SwizzleILi3ELi4ELi3EEENS4_18smem_ptr_flag_bitsILi16EEENSU_INS5_IJNSA_ILi8EEESH_EEENS5_IJSH_SC_EEEEEEEvNS4_8identityENS4_23SM90_TMA_LOAD_MULTICASTES1B_vS1C_EENS_8epilogue10collective6detail29Sm90TmaWarpSpecializedAdapterINS1G_15DefaultEpilogueISJ_SK_SK_NS1F_6thread17LinearCombinationISJ_Li1EffLNS1K_9ScaleType4KindE0ELNS_15FloatRoundStyleE2ESJ_EENS1_15EpilogueDefaultEEEEEvvEEEEvNT_6ParamsE)
	.align		4
        /*000c*/ 	.word	index@(__assertfail)
	.align		4
        /*0010*/ 	.word	0x00000000
	.align		4
        /*0014*/ 	.word	0xfffffffe
	.align		4
        /*0018*/ 	.word	0x00000000
	.align		4
        /*001c*/ 	.word	0xfffffffd
	.align		4
        /*0020*/ 	.word	0x00000000
	.align		4
        /*0024*/ 	.word	0xfffffffc


//--------------------- .nv.constant4             --------------------------
	.section	.nv.constant4,"a",@progbits
	.align	8
	.align		8
.nv.constant4:
        /*0000*/ 	.dword	__assertfail
	.align		8
        /*0008*/ 	.dword	__unnamed_1
	.align		8
        /*0010*/ 	.dword	_ZN39_INTERNAL_f37d2be5_4_k_cu_505cc7a0_38514cuda3std3__45__cpo5beginE
	.align		8
        /*0018*/ 	.dword	_ZN39_INTERNAL_f37d2be5_4_k_cu_505cc7a0_38514cuda3std3__45__cpo3endE
	.align		8
        /*0020*/ 	.dword	_ZN39_INTERNAL_f37d2be5_4_k_cu_505cc7a0_38514cuda3std3__45__cpo6cbeginE
	.align		8
        /*0028*/ 	.dword	_ZN39_INTERNAL_f37d2be5_4_k_cu_505cc7a0_38514cuda3std3__45__cpo4cendE
	.align		8
        /*0030*/ 	.dword	_ZN39_INTERNAL_f37d2be5_4_k_cu_505cc7a0_38514cuda3std3__441_GLOBAL__N__f37d2be5_4_k_cu_505cc7a0_38516ignoreE
	.align		8
        /*0038*/ 	.dword	_ZN39_INTERNAL_f37d2be5_4_k_cu_505cc7a0_38514cuda3std3__419piecewise_constructE
	.align		8
        /*0040*/ 	.dword	_ZN39_INTERNAL_f37d2be5_4_k_cu_505cc7a0_38514cuda3std3__48in_placeE
	.align		8
        /*0048*/ 	.dword	_ZN39_INTERNAL_f37d2be5_4_k_cu_505cc7a0_38514cuda3std6ranges3__45__cpo4swapE
	.align		8
        /*0050*/ 	.dword	_ZN39_INTERNAL_f37d2be5_4_k_cu_505cc7a0_38514cuda3std6ranges3__45__cpo9iter_moveE
	.align		8
        /*0058*/ 	.dword	_ZN39_INTERNAL_f37d2be5_4_k_cu_505cc7a0_38514cute7productE
	.align		8
        /*0060*/ 	.dword	_ZN39_INTERNAL_f37d2be5_4_k_cu_505cc7a0_38514cute1_E
	.align		8
        /*0068*/ 	.dword	$str$22
	.align		8
        /*0070*/ 	.dword	$str$23


//--------------------- .text._ZN7cutlass13device_kernelINS_4gemm6kernel13GemmUniversalIN4cute5tupleIJiiiiEEENS1_10collective13CollectiveMmaINS1_34MainloopSm90TmaGmmaWarpSpecializedILi5ENS5_IJNS4_1CILi2EEENSA_ILi1EEESC_EEENS1_35KernelTmaWarpSpecializedCooperativeEEENS5_IJNSA_ILi128EEENSA_ILi64EEESH_EEENS_10bfloat16_tENS5_IJlSC_lEEESJ_SK_NS4_8TiledMMAINS4_8MMA_AtomIJNS4_4SM904GMMA27MMA_64x64x16_F32BF16BF16_SSILNSO_5MajorE0ELSQ_0ELNSO_7ScaleInE1ELSR_1EEEEEENS4_6LayoutISD_NS5_IJSC_NSA_ILi0EEESV_EEEEENS5_IJNS4_10UnderscoreESY_SY_EEEEENS4_13SM90_TMA_LOADENS4_14ComposedLayoutINS4_7SwizzleILi3ELi4ELi3EEENS4_18smem_ptr_flag_bitsILi16EEENSU_INS5_IJNSA_ILi8EEESH_EEENS5_IJSH_SC_EEEEEEEvNS4_8identityENS4_23SM90_TMA_LOAD_MULTICASTES1B_vS1C_EENS_8epilogue10collective6detail29Sm90TmaWarpSpecializedAdapterINS1G_15DefaultEpilogueISJ_SK_SK_NS1F_6thread17LinearCombinationISJ_Li1EffLNS1K_9ScaleType4KindE0ELNS_15FloatRoundStyleE2ESJ_EENS1_15EpilogueDefaultEEEEEvvEEEEvNT_6ParamsE --------------------------
	.section	.text._ZN7cutlass13device_kernelINS_4gemm6kernel13GemmUniversalIN4cute5tupleIJiiiiEEENS1_10collective13CollectiveMmaINS1_34MainloopSm90TmaGmmaWarpSpecializedILi5ENS5_IJNS4_1CILi2EEENSA_ILi1EEESC_EEENS1_35KernelTmaWarpSpecializedCooperativeEEENS5_IJNSA_ILi128EEENSA_ILi64EEESH_EEENS_10bfloat16_tENS5_IJlSC_lEEESJ_SK_NS4_8TiledMMAINS4_8MMA_AtomIJNS4_4SM904GMMA27MMA_64x64x16_F32BF16BF16_SSILNSO_5MajorE0ELSQ_0ELNSO_7ScaleInE1ELSR_1EEEEEENS4_6LayoutISD_NS5_IJSC_NSA_ILi0EEESV_EEEEENS5_IJNS4_10UnderscoreESY_SY_EEEEENS4_13SM90_TMA_LOADENS4_14ComposedLayoutINS4_7SwizzleILi3ELi4ELi3EEENS4_18smem_ptr_flag_bitsILi16EEENSU_INS5_IJNSA_ILi8EEESH_EEENS5_IJSH_SC_EEEEEEEvNS4_8identityENS4_23SM90_TMA_LOAD_MULTICASTES1B_vS1C_EENS_8epilogue10collective6detail29Sm90TmaWarpSpecializedAdapterINS1G_15DefaultEpilogueISJ_SK_SK_NS1F_6thread17LinearCombinationISJ_Li1EffLNS1K_9ScaleType4KindE0ELNS_15FloatRoundStyleE2ESJ_EENS1_15EpilogueDefaultEEEEEvvEEEEvNT_6ParamsE,"ax",@progbits
	.align	128
.text._ZN7cutlass13device_kernelINS_4gemm6kernel13GemmUniversalIN4cute5tupleIJiiiiEEENS1_10collective13CollectiveMmaINS1_34MainloopSm90TmaGmmaWarpSpecializedILi5ENS5_IJNS4_1CILi2EEENSA_ILi1EEESC_EEENS1_35KernelTmaWarpSpecializedCooperativeEEENS5_IJNSA_ILi128EEENSA_ILi64EEESH_EEENS_10bfloat16_tENS5_IJlSC_lEEESJ_SK_NS4_8TiledMMAINS4_8MMA_AtomIJNS4_4SM904GMMA27MMA_64x64x16_F32BF16BF16_SSILNSO_5MajorE0ELSQ_0ELNSO_7ScaleInE1ELSR_1EEEEEENS4_6LayoutISD_NS5_IJSC_NSA_ILi0EEESV_EEEEENS5_IJNS4_10UnderscoreESY_SY_EEEEENS4_13SM90_TMA_LOADENS4_14ComposedLayoutINS4_7SwizzleILi3ELi4ELi3EEENS4_18smem_ptr_flag_bitsILi16EEENSU_INS5_IJNSA_ILi8EEESH_EEENS5_IJSH_SC_EEEEEEEvNS4_8identityENS4_23SM90_TMA_LOAD_MULTICASTES1B_vS1C_EENS_8epilogue10collective6detail29Sm90TmaWarpSpecializedAdapterINS1G_15DefaultEpilogueISJ_SK_SK_NS1F_6thread17LinearCombinationISJ_Li1EffLNS1K_9ScaleType4KindE0ELNS_15FloatRoundStyleE2ESJ_EENS1_15EpilogueDefaultEEEEEvvEEEEvNT_6ParamsE:
        .type           _ZN7cutlass13device_kernelINS_4gemm6kernel13GemmUniversalIN4cute5tupleIJiiiiEEENS1_10collective13CollectiveMmaINS1_34MainloopSm90TmaGmmaWarpSpecializedILi5ENS5_IJNS4_1CILi2EEENSA_ILi1EEESC_EEENS1_35KernelTmaWarpSpecializedCooperativeEEENS5_IJNSA_ILi128EEENSA_ILi64EEESH_EEENS_10bfloat16_tENS5_IJlSC_lEEESJ_SK_NS4_8TiledMMAINS4_8MMA_AtomIJNS4_4SM904GMMA27MMA_64x64x16_F32BF16BF16_SSILNSO_5MajorE0ELSQ_0ELNSO_7ScaleInE1ELSR_1EEEEEENS4_6LayoutISD_NS5_IJSC_NSA_ILi0EEESV_EEEEENS5_IJNS4_10UnderscoreESY_SY_EEEEENS4_13SM90_TMA_LOADENS4_14ComposedLayoutINS4_7SwizzleILi3ELi4ELi3EEENS4_18smem_ptr_flag_bitsILi16EEENSU_INS5_IJNSA_ILi8EEESH_EEENS5_IJSH_SC_EEEEEEEvNS4_8identityENS4_23SM90_TMA_LOAD_MULTICASTES1B_vS1C_EENS_8epilogue10collective6detail29Sm90TmaWarpSpecializedAdapterINS1G_15DefaultEpilogueISJ_SK_SK_NS1F_6thread17LinearCombinationISJ_Li1EffLNS1K_9ScaleType4KindE0ELNS_15FloatRoundStyleE2ESJ_EENS1_15EpilogueDefaultEEEEEvvEEEEvNT_6ParamsE,@function
        .size           _ZN7cutlass13device_kernelINS_4gemm6kernel13GemmUniversalIN4cute5tupleIJiiiiEEENS1_10collective13CollectiveMmaINS1_34MainloopSm90TmaGmmaWarpSpecializedILi5ENS5_IJNS4_1CILi2EEENSA_ILi1EEESC_EEENS1_35KernelTmaWarpSpecializedCooperativeEEENS5_IJNSA_ILi128EEENSA_ILi64EEESH_EEENS_10bfloat16_tENS5_IJlSC_lEEESJ_SK_NS4_8TiledMMAINS4_8MMA_AtomIJNS4_4SM904GMMA27MMA_64x64x16_F32BF16BF16_SSILNSO_5MajorE0ELSQ_0ELNSO_7ScaleInE1ELSR_1EEEEEENS4_6LayoutISD_NS5_IJSC_NSA_ILi0EEESV_EEEEENS5_IJNS4_10UnderscoreESY_SY_EEEEENS4_13SM90_TMA_LOADENS4_14ComposedLayoutINS4_7SwizzleILi3ELi4ELi3EEENS4_18smem_ptr_flag_bitsILi16EEENSU_INS5_IJNSA_ILi8EEESH_EEENS5_IJSH_SC_EEEEEEEvNS4_8identityENS4_23SM90_TMA_LOAD_MULTICASTES1B_vS1C_EENS_8epilogue10collective6detail29Sm90TmaWarpSpecializedAdapterINS1G_15DefaultEpilogueISJ_SK_SK_NS1F_6thread17LinearCombinationISJ_Li1EffLNS1K_9ScaleType4KindE0ELNS_15FloatRoundStyleE2ESJ_EENS1_15EpilogueDefaultEEEEEvvEEEEvNT_6ParamsE,(.L_x_137 - _ZN7cutlass13device_kernelINS_4gemm6kernel13GemmUniversalIN4cute5tupleIJiiiiEEENS1_10collective13CollectiveMmaINS1_34MainloopSm90TmaGmmaWarpSpecializedILi5ENS5_IJNS4_1CILi2EEENSA_ILi1EEESC_EEENS1_35KernelTmaWarpSpecializedCooperativeEEENS5_IJNSA_ILi128EEENSA_ILi64EEESH_EEENS_10bfloat16_tENS5_IJlSC_lEEESJ_SK_NS4_8TiledMMAINS4_8MMA_AtomIJNS4_4SM904GMMA27MMA_64x64x16_F32BF16BF16_SSILNSO_5MajorE0ELSQ_0ELNSO_7ScaleInE1ELSR_1EEEEEENS4_6LayoutISD_NS5_IJSC_NSA_ILi0EEESV_EEEEENS5_IJNS4_10UnderscoreESY_SY_EEEEENS4_13SM90_TMA_LOADENS4_14ComposedLayoutINS4_7SwizzleILi3ELi4ELi3EEENS4_18smem_ptr_flag_bitsILi16EEENSU_INS5_IJNSA_ILi8EEESH_EEENS5_IJSH_SC_EEEEEEEvNS4_8identityENS4_23SM90_TMA_LOAD_MULTICASTES1B_vS1C_EENS_8epilogue10collective6detail29Sm90TmaWarpSpecializedAdapterINS1G_15DefaultEpilogueISJ_SK_SK_NS1F_6thread17LinearCombinationISJ_Li1EffLNS1K_9ScaleType4KindE0ELNS_15FloatRoundStyleE2ESJ_EENS1_15EpilogueDefaultEEEEEvvEEEEvNT_6ParamsE)
        .other          _ZN7cutlass13device_kernelINS_4gemm6kernel13GemmUniversalIN4cute5tupleIJiiiiEEENS1_10collective13CollectiveMmaINS1_34MainloopSm90TmaGmmaWarpSpecializedILi5ENS5_IJNS4_1CILi2EEENSA_ILi1EEESC_EEENS1_35KernelTmaWarpSpecializedCooperativeEEENS5_IJNSA_ILi128EEENSA_ILi64EEESH_EEENS_10bfloat16_tENS5_IJlSC_lEEESJ_SK_NS4_8TiledMMAINS4_8MMA_AtomIJNS4_4SM904GMMA27MMA_64x64x16_F32BF16BF16_SSILNSO_5MajorE0ELSQ_0ELNSO_7ScaleInE1ELSR_1EEEEEENS4_6LayoutISD_NS5_IJSC_NSA_ILi0EEESV_EEEEENS5_IJNS4_10UnderscoreESY_SY_EEEEENS4_13SM90_TMA_LOADENS4_14ComposedLayoutINS4_7SwizzleILi3ELi4ELi3EEENS4_18smem_ptr_flag_bitsILi16EEENSU_INS5_IJNSA_ILi8EEESH_EEENS5_IJSH_SC_EEEEEEEvNS4_8identityENS4_23SM90_TMA_LOAD_MULTICASTES1B_vS1C_EENS_8epilogue10collective6detail29Sm90TmaWarpSpecializedAdapterINS1G_15DefaultEpilogueISJ_SK_SK_NS1F_6thread17LinearCombinationISJ_Li1EffLNS1K_9ScaleType4KindE0ELNS_15FloatRoundStyleE2ESJ_EENS1_15EpilogueDefaultEEEEEvvEEEEvNT_6ParamsE,@"STO_CUDA_ENTRY STV_DEFAULT"
_ZN7cutlass13device_kernelINS_4gemm6kernel13GemmUniversalIN4cute5tupleIJiiiiEEENS1_10collective13CollectiveMmaINS1_34MainloopSm90TmaGmmaWarpSpecializedILi5ENS5_IJNS4_1CILi2EEENSA_ILi1EEESC_EEENS1_35KernelTmaWarpSpecializedCooperativeEEENS5_IJNSA_ILi128EEENSA_ILi64EEESH_EEENS_10bfloat16_tENS5_IJlSC_lEEESJ_SK_NS4_8TiledMMAINS4_8MMA_AtomIJNS4_4SM904GMMA27MMA_64x64x16_F32BF16BF16_SSILNSO_5MajorE0ELSQ_0ELNSO_7ScaleInE1ELSR_1EEEEEENS4_6LayoutISD_NS5_IJSC_NSA_ILi0EEESV_EEEEENS5_IJNS4_10UnderscoreESY_SY_EEEEENS4_13SM90_TMA_LOADENS4_14ComposedLayoutINS4_7SwizzleILi3ELi4ELi3EEENS4_18smem_ptr_flag_bitsILi16EEENSU_INS5_IJNSA_ILi8EEESH_EEENS5_IJSH_SC_EEEEEEEvNS4_8identityENS4_23SM90_TMA_LOAD_MULTICASTES1B_vS1C_EENS_8epilogue10collective6detail29Sm90TmaWarpSpecializedAdapterINS1G_15DefaultEpilogueISJ_SK_SK_NS1F_6thread17LinearCombinationISJ_Li1EffLNS1K_9ScaleType4KindE0ELNS_15FloatRoundStyleE2ESJ_EENS1_15EpilogueDefaultEEEEEvvEEEEvNT_6ParamsE:
[----:B------:R-:W0:Y:S01]  /*0000*/  LDC R1, c[0x0][0x28] ;  /* 0x00000a00ff017b82 */ /* 0x000e220000000800 */
[----:B------:R-:W1:Y:S01]  /*0010*/  S2R R18, SR_TID.X ;  /* 0x0000000000127919 */ /* 0x000e620000002100 */
[----:B------:R-:W-:Y:S01]  /*0020*/  ELECT P0, URZ, PT ;  /* 0x00000000003f782f */ /* 0x000fe20003800000 */
[----:B------:R-:W-:Y:S01]  /*0030*/  BSSY B0, `(.L_x_0) ;  /* 0x000000f000007945 */ /* 0x000fe20003800000 */
[--C-:B-1----:R-:W-:Y:S02]  /*0040*/  SHF.R.U32.HI R0, RZ, 0x5, R18.reuse ;  /* 0x00000005ff007819 */ /* 0x102fe40000011612 */
[----:B------:R-:W-:-:S03]  /*0050*/  SHF.R.U32.HI R3, RZ, 0x7, R18 ;  /* 0x00000007ff037819 */ /* 0x000fc60000011612 */
[----:B------:R-:W1:Y:S04]  /*0060*/  SHFL.IDX PT, R2, R0, RZ, 0x1f ;  /* 0x00001fff00027589 */ /* 0x000e6800000e0000 */
[----:B------:R2:W3:Y:S01]  /*0070*/  SHFL.IDX PT, R5, R3, RZ, 0x1f ;  /* 0x00001fff03057589 */ /* 0x0004e200000e0000 */
[----:B-1----:R-:W-:-:S13]  /*0080*/  ISETP.NE.OR P0, PT, R2, RZ, !P0 ;  /* 0x000000ff0200720c */ /* 0x002fda0004705670 */
[----:B0-23--:R-:W-:Y:S05]  /*0090*/  @P0 BRA `(.L_x_1) ;  /* 0x0000000000200947 */ /* 0x00dfea0003800000 */
[----:B------:R-:W-:Y:S02]  /*00a0*/  ULDC.64 UR4, c[0x0][0x198] ;  /* 0x0000660000047ab9 */ /* 0x000fe40000000a00 */
[----:B------:R-:W-:Y:S02]  /*00b0*/  UIADD3 UR6, UP0, UR4, 0xf0, URZ ;  /* 0x000000f004067890 */ /* 0x000fe4000ff1e03f */
[----:B------:R-:W-:Y:S02]  /*00c0*/  UIADD3 UR4, UP1, UR4, 0x1f0, URZ ;  /* 0x000001f004047890 */ /* 0x000fe4000ff3e03f */
[----:B------:R-:W-:Y:S02]  /*00d0*/  UIADD3.X UR7, URZ, UR5, URZ, UP0, !UPT ;  /* 0x000000053f077290 */ /* 0x000fe400087fe43f */
[----:B------:R-:W-:-:S07]  /*00e0*/  UIADD3.X UR5, URZ, UR5, URZ, UP1, !UPT ;  /* 0x000000053f057290 */ /* 0x000fce0008ffe43f */
[----:B------:R0:W-:Y:S02]  /*00f0*/  UTMACCTL.PF [UR6] ;  /* 0x00000000060079b9 */ /* 0x0001e40008040000 */
[----:B------:R0:W-:Y:S02]  /*0100*/  UTMACCTL.PF [UR4] ;  /* 0x00000000040079b9 */ /* 0x0001e40008040000 */
[----:B0-----:R-:W-:Y:S01]  /*0110*/  NOP ;  /* 0x0000000000007918 */ /* 0x001fe20000000000 */
.L_x_1:
[----:B------:R-:W-:Y:S05]  /*0120*/  BSYNC B0 ;  /* 0x0000000000007941 */ /* 0x000fea0003800000 */
.L_x_0:
[----:B------:R-:W0:Y:S02]  /*0130*/  SHFL.IDX PT, R3, R0, RZ, 0x1f ;  /* 0x00001fff00037589 */ /* 0x000e2400000e0000 */
[----:B0-----:R-:W-:-:S13]  /*0140*/  ISETP.NE.AND P0, PT, R3, RZ, PT ;  /* 0x000000ff0300720c */ /* 0x001fda0003f05270 */
[----:B------:R-:W-:Y:S05]  /*0150*/  @P0 BRA `(.L_x_2) ;  /* 0x0000000000600947 */ /* 0x000fea0003800000 */
[----:B------:R-:W0:Y:S01]  /*0160*/  S2UR UR8, SR_CgaCtaId ;  /* 0x00000000000879c3 */ /* 0x000e220000008800 */
[----:B------:R-:W-:Y:S01]  /*0170*/  UMOV UR4, 0x400 ;  /* 0x0000040000047882 */ /* 0x000fe20000000000 */
[----:B------:R-:W-:Y:S01]  /*0180*/  UMOV UR5, 0x1 ;  /* 0x0000000100057882 */ /* 0x000fe20000000000 */
[----:B------:R-:W-:Y:S01]  /*0190*/  UMOV UR6, 0x4 ;  /* 0x0000000400067882 */ /* 0x000fe20000000000 */
[----:B------:R-:W-:Y:S01]  /*01a0*/  ELECT P0, URZ, PT ;  /* 0x00000000003f782f */ /* 0x000fe20003800000 */
[----:B------:R-:W-:-:S04]  /*01b0*/  UIADD3 UR6, -UR6, 0x100000, URZ ;  /* 0x0010000006067890 */ /* 0x000fc8000fffe13f */
[----:B------:R-:W-:Y:S02]  /*01c0*/  USHF.L.U32 UR7, UR6, 0xb, URZ ;  /* 0x0000000b06077899 */ /* 0x000fe4000800063f */
[----:B------:R-:W-:Y:S02]  /*01d0*/  USHF.L.U32 UR6, UR6, 0x1, URZ ;  /* 0x0000000106067899 */ /* 0x000fe4000800063f */
[----:B0-----:R-:W-:Y:S02]  /*01e0*/  ULEA UR8, UR8, UR4, 0x18 ;  /* 0x0000000408087291 */ /* 0x001fe4000f8ec03f */
[----:B------:R-:W-:-:S04]  /*01f0*/  UIADD3 UR4, -UR5, 0x100000, URZ ;  /* 0x0010000005047890 */ /* 0x000fc8000fffe13f */
[----:B------:R-:W-:Y:S02]  /*0200*/  USHF.L.U32 UR5, UR4, 0xb, URZ ;  /* 0x0000000b04057899 */ /* 0x000fe4000800063f */
[----:B------:R-:W-:Y:S01]  /*0210*/  USHF.L.U32 UR4, UR4, 0x1, URZ ;  /* 0x0000000104047899 */ /* 0x000fe2000800063f */
[----:B------:R-:W0:Y:S11]  /*0220*/  FENCE.VIEW.ASYNC.S ;  /* 0x00000000000073c6 */ /* 0x000e360000000000 */
[----:B0-----:R0:W1:Y:S01]  /*0230*/  SYNCS.EXCH.64 URZ, [UR8], UR4 ;  /* 0x00000004083f75b2 */ /* 0x0010620008000100 */
[----:B------:R0:W2:Y:S01]  /*0240*/  SYNCS.EXCH.64 URZ, [UR8+0x28], UR6 ;  /* 0x00002806083f75b2 */ /* 0x0000a20008000100 */
[----:B------:R0:W3:Y:S01]  /*0250*/  SYNCS.EXCH.64 URZ, [UR8+0x8], UR4 ;  /* 0x00000804083f75b2 */ /* 0x0000e20008000100 */
[----:B------:R0:W4:Y:S01]  /*0260*/  SYNCS.EXCH.64 URZ, [UR8+0x30], UR6 ;  /* 0x00003006083f75b2 */ /* 0x0001220008000100 */
[----:B------:R0:W0:Y:S01]  /*0270*/  SYNCS.EXCH.64 URZ, [UR8+0x10], UR4 ;  /* 0x00001004083f75b2 */ /* 0x0000220008000100 */
[----:B------:R0:W0:Y:S01]  /*0280*/  SYNCS.EXCH.64 URZ, [UR8+0x38], UR6 ;  /* 0x00003806083f75b2 */ /* 0x0000220008000100 */
[----:B------:R0:W0:Y:S01]  /*0290*/  SYNCS.EXCH.64 URZ, [UR8+0x18], UR4 ;  /* 0x00001804083f75b2 */ /* 0x0000220008000100 */
[----:B------:R0:W0:Y:S01]  /*02a0*/  SYNCS.EXCH.64 URZ, [UR8+0x40], UR6 ;  /* 0x00004006083f75b2 */ /* 0x0000220008000100 */
[----:B------:R0:W0:Y:S01]  /*02b0*/  SYNCS.EXCH.64 URZ, [UR8+0x20], UR4 ;  /* 0x00002004083f75b2 */ /* 0x0000220008000100 */
[----:B------:R0:W0:Y:S01]  /*02c0*/  SYNCS.EXCH.64 URZ, [UR8+0x48], UR6 ;  /* 0x00004806083f75b2 */ /* 0x0000220008000100 */
[----:B------:R-:W-:Y:S01]  /*02d0*/  NOP ;  /* 0x0000000000007918 */ /* 0x000fe20000000000 */
.L_x_2:
[----:B------:R-:W-:Y:S01]  /*02e0*/  SHF.R.S32.HI R7, RZ, 0x1f, R18 ;  /* 0x0000001fff077819 */ /* 0x000fe20000011412 */
[----:B------:R-:W5:Y:S01]  /*02f0*/  SHFL.IDX PT, R0, R0, RZ, 0x1f ;  /* 0x00001fff00007589 */ /* 0x000f6200000e0000 */
[----:B0-----:R-:W0:Y:S01]  /*0300*/  S2UR UR8, SR_CTAID.X ;  /* 0x00000000000879c3 */ /* 0x001e220000002500 */
[----:B------:R-:W-:Y:S02]  /*0310*/  ELECT P0, URZ, PT ;  /* 0x00000000003f782f */ /* 0x000fe40003800000 */
[----:B------:R-:W-:Y:S01]  /*0320*/  LEA.HI R7, R7, R18, RZ, 0x7 ;  /* 0x0000001207077211 */ /* 0x000fe200078f38ff */
[----:B------:R-:W1:Y:S01]  /*0330*/  S2R R4, SR_CTAID.Y ;  /* 0x0000000000047919 */ /* 0x000e620000002600 */
[----:B------:R-:W-:Y:S01]  /*0340*/  SHF.R.S32.HI R8, RZ, 0x1f, R3 ;  /* 0x0000001fff087819 */ /* 0x000fe20000011403 */
[----:B------:R-:W-:Y:S01]  /*0350*/  ULDC UR4, c[0x0][0x150] ;  /* 0x0000540000047ab9 */ /* 0x000fe20000000800 */
[----:B------:R-:W-:Y:S01]  /*0360*/  LOP3.LUT R7, R7, 0xffffff80, RZ, 0xc0, !PT ;  /* 0xffffff8007077812 */ /* 0x000fe200078ec0ff */
[----:B------:R-:W-:Y:S01]  /*0370*/  NOP ;  /* 0x0000000000007918 */ /* 0x000fe20000000000 */
[----:B------:R-:W-:Y:S01]  /*0380*/  LEA.HI R8, R8, R3, RZ, 0x2 ;  /* 0x0000000308087211 */ /* 0x000fe200078f10ff */
[----:B------:R-:W2:Y:S01]  /*0390*/  LDC R10, c[0x0][0x144] ;  /* 0x00005100ff0a7b82 */ /* 0x000ea20000000800 */
[----:B------:R-:W-:Y:S01]  /*03a0*/  NOP ;  /* 0x0000000000007918 */ /* 0x000fe20000000000 */
[----:B------:R-:W-:Y:S01]  /*03b0*/  IMAD.IADD R6, R18, 0x1, -R7 ;  /* 0x0000000112067824 */ /* 0x000fe200078e0a07 */
[----:B------:R-:W-:Y:S01]  /*03c0*/  LOP3.LUT R8, R8, 0x3ffffffc, RZ, 0xc0, !PT ;  /* 0x3ffffffc08087812 */ /* 0x000fe200078ec0ff */
[----:B------:R-:W-:Y:S01]  /*03d0*/  IMAD.MOV.U32 R23, RZ, RZ, 0x1 ;  /* 0x00000001ff177424 */ /* 0x000fe200078e00ff */
[----:B------:R-:W-:-:S02]  /*03e0*/  ISETP.NE.AND P3, PT, R5, RZ, PT ;  /* 0x000000ff0500720c */ /* 0x000fc40003f65270 */
[----:B------:R-:W-:Y:S01]  /*03f0*/  SHF.R.S32.HI R7, RZ, 0x1f, R6 ;  /* 0x0000001fff077819 */ /* 0x000fe20000011406 */
[----:B------:R-:W-:Y:S01]  /*0400*/  IMAD.IADD R8, R3, 0x1, -R8 ;  /* 0x0000000103087824 */ /* 0x000fe200078e0a08 */
[----:B------:R-:W3:Y:S02]  /*0410*/  LDC R13, c[0x0][0x140] ;  /* 0x00005000ff0d7b82 */ /* 0x000ee40000000800 */
[----:B------:R-:W-:Y:S02]  /*0420*/  LEA.HI R7, R7, R6, RZ, 0x3 ;  /* 0x0000000607077211 */ /* 0x000fe400078f18ff */
[----:B-----5:R-:W-:Y:S02]  /*0430*/  ISETP.NE.OR P0, PT, R0, RZ, !P0 ;  /* 0x000000ff0000720c */ /* 0x020fe40004705670 */
[--C-:B------:R-:W-:Y:S02]  /*0440*/  SHF.R.S32.HI R0, RZ, 0x3, R7.reuse ;  /* 0x00000003ff007819 */ /* 0x100fe40000011407 */
[----:B------:R-:W-:-:S02]  /*0450*/  SHF.R.S32.HI R7, RZ, 0x1f, R7 ;  /* 0x0000001fff077819 */ /* 0x000fc40000011407 */
[----:B0-----:R-:W-:Y:S02]  /*0460*/  I2FP.F32.U32 R9, UR8 ;  /* 0x0000000800097c45 */ /* 0x001fe40008201000 */
[----:B------:R-:W-:-:S03]  /*0470*/  LEA.HI R7, R7, R0, RZ, 0x2 ;  /* 0x0000000007077211 */ /* 0x000fc600078f10ff */
[----:B------:R-:W-:Y:S01]  /*0480*/  FMUL R9, R9, UR4 ;  /* 0x0000000409097c20 */ /* 0x000fe20008400000 */
[----:B------:R-:W-:Y:S01]  /*0490*/  LOP3.LUT R7, R7, 0xfffffffc, RZ, 0xc0, !PT ;  /* 0xfffffffc07077812 */ /* 0x000fe200078ec0ff */
[----:B------:R-:W-:Y:S01]  /*04a0*/  VOTEU.ALL UP0, P0 ;  /* 0x00000000003f7886 */ /* 0x000fe20000000000 */
[----:B-1----:R-:W-:Y:S01]  /*04b0*/  I2FP.F32.U32 R3, R4 ;  /* 0x0000000400037245 */ /* 0x002fe20000201000 */
[----:B------:R-:W-:Y:S01]  /*04c0*/  ULDC UR4, c[0x0][0x154] ;  /* 0x0000550000047ab9 */ /* 0x000fe20000000800 */
[----:B------:R-:W-:Y:S01]  /*04d0*/  VOTEU.ALL UP1, P0 ;  /* 0x00000000003f7886 */ /* 0x000fe20000020000 */
[----:B------:R-:W0:Y:S01]  /*04e0*/  F2I.U32.TRUNC.NTZ R9, R9 ;  /* 0x0000000900097305 */ /* 0x000e22000020f000 */
[----:B------:R-:W-:Y:S01]  /*04f0*/  IMAD.IADD R7, R0, 0x1, -R7 ;  /* 0x0000000100077824 */ /* 0x000fe200078e0a07 */
[----:B------:R-:W1:Y:S01]  /*0500*/  @!UP0 S2UR UR7, SR_CgaCtaId ;  /* 0x00000000000789c3 */ /* 0x000e620000008800 */
[----:B------:R-:W-:Y:S01]  /*0510*/  FMUL R12, R3, UR4 ;  /* 0x00000004030c7c20 */ /* 0x000fe20008400000 */
[----:B------:R-:W-:Y:S01]  /*0520*/  UMOV UR4, 0x20 ;  /* 0x0000002000047882 */ /* 0x000fe20000000000 */
[----:B------:R-:W-:Y:S01]  /*0530*/  IMAD R8, R8, 0x4, R7 ;  /* 0x0000000408087824 */ /* 0x000fe200078e0207 */
[----:B------:R-:W-:Y:S01]  /*0540*/  @!UP0 UMOV UR6, 0x400 ;  /* 0x0000040000068882 */ /* 0x000fe20000000000 */
[----:B------:R-:W-:-:S04]  /*0550*/  @!UP0 UIADD3 UR4, -UR4, 0x100000, URZ ;  /* 0x0010000004048890 */ /* 0x000fc8000fffe13f */
[----:B------:R-:W-:Y:S02]  /*0560*/  @!UP0 USHF.L.U32 UR5, UR4, 0xb, URZ ;  /* 0x0000000b04058899 */ /* 0x000fe4000800063f */
[----:B------:R-:W-:Y:S01]  /*0570*/  @!UP0 USHF.L.U32 UR4, UR4, 0x1, URZ ;  /* 0x0000000104048899 */ /* 0x000fe2000800063f */
[----:B---3--:R-:W-:Y:S01]  /*0580*/  ISETP.EQ.U32.AND P2, PT, R13, 0x1, PT ;  /* 0x000000010d00780c */ /* 0x008fe20003f42070 */
[----:B------:R-:W3:Y:S01]  /*0590*/  F2I.U32.TRUNC.NTZ R12, R12 ;  /* 0x0000000c000c7305 */ /* 0x000ee2000020f000 */
[----:B------:R-:W-:Y:S01]  /*05a0*/  LEA.HI R0, R8, R8, RZ, 0x1 ;  /* 0x0000000808007211 */ /* 0x000fe200078f08ff */
[----:B------:R-:W5:Y:S03]  /*05b0*/  LDC R7, c[0x0][0x148] ;  /* 0x00005200ff077b82 */ /* 0x000f660000000800 */
[----:B------:R-:W-:Y:S01]  /*05c0*/  LOP3.LUT R11, R0, 0xfffffffe, RZ, 0xc0, !PT ;  /* 0xfffffffe000b7812 */ /* 0x000fe200078ec0ff */
[----:B0-----:R-:W-:Y:S01]  /*05d0*/  IMAD.MOV R15, RZ, RZ, -R9 ;  /* 0x000000ffff0f7224 */ /* 0x001fe200078e0a09 */
[----:B------:R-:W-:-:S03]  /*05e0*/  SHF.R.S32.HI R9, RZ, 0x1f, R2 ;  /* 0x0000001fff097819 */ /* 0x000fc60000011402 */
[----:B--2---:R-:W-:Y:S01]  /*05f0*/  IMAD R3, R10, R15, UR8 ;  /* 0x000000080a037e24 */ /* 0x004fe2000f8e020f */
[----:B------:R-:W-:Y:S01]  /*0600*/  LEA.HI R9, R9, R2, RZ, 0x2 ;  /* 0x0000000209097211 */ /* 0x000fe200078f10ff */
[C---:B------:R-:W-:Y:S02]  /*0610*/  IMAD.IADD R0, R8.reuse, 0x1, -R11 ;  /* 0x0000000108007824 */ /* 0x040fe400078e0a0b */
[----:B------:R-:W-:Y:S01]  /*0620*/  IMAD.SHL.U32 R11, R8, 0x4, RZ ;  /* 0x00000004080b7824 */ /* 0x000fe200078e00ff */
[----:B------:R-:W-:Y:S01]  /*0630*/  LOP3.LUT R9, R9, 0xfffffffc, RZ, 0xc0, !PT ;  /* 0xfffffffc09097812 */ /* 0x000fe200078ec0ff */
[----:B---3--:R-:W-:Y:S01]  /*0640*/  IMAD.MOV R24, RZ, RZ, -R12 ;  /* 0x000000ffff187224 */ /* 0x008fe200078e0a0c */
[----:B------:R-:W-:Y:S01]  /*0650*/  ISETP.NE.AND P4, PT, R0, R3, PT ;  /* 0x000000030000720c */ /* 0x000fe20003f85270 */
[----:B-1----:R-:W-:Y:S01]  /*0660*/  @!UP0 ULEA UR6, UR7, UR6, 0x18 ;  /* 0x0000000607068291 */ /* 0x002fe2000f8ec03f */
[----:B------:R-:W-:Y:S01]  /*0670*/  LOP3.LUT R22, R8, 0xc, R11, 0x78, !PT ;  /* 0x0000000c08167812 */ /* 0x000fe200078e780b */
[----:B------:R-:W-:Y:S01]  /*0680*/  IMAD.IADD R0, R2, 0x1, -R9 ;  /* 0x0000000102007824 */ /* 0x000fe200078e0a09 */
[----:B------:R-:W-:Y:S01]  /*0690*/  VOTEU.ALL UP0, P0 ;  /* 0x00000000003f7886 */ /* 0x000fe20000000000 */
[----:B------:R-:W-:Y:S01]  /*06a0*/  LOP3.LUT P0, RZ, R6, 0x7, RZ, 0xc0, !PT ;  /* 0x0000000706ff7812 */ /* 0x000fe2000780c0ff */
[----:B------:R-:W-:-:S02]  /*06b0*/  VIADD R6, R5, 0xffffffff ;  /* 0xffffffff05067836 */ /* 0x000fc40000000000 */
[----:B------:R-:W-:Y:S01]  /*06c0*/  ISETP.NE.AND P1, PT, R0, 0x3, PT ;  /* 0x000000030000780c */ /* 0x000fe20003f25270 */
[----:B-----5:R-:W-:Y:S01]  /*06d0*/  IMAD R9, R7, R24, R4 ;  /* 0x0000001807097224 */ /* 0x020fe200078e0204 */
[----:B------:R-:W-:Y:S02]  /*06e0*/  ISETP.LT.U32.AND P0, PT, R22, 0x2, !P0 ;  /* 0x000000021600780c */ /* 0x000fe40004701070 */
[----:B------:R-:W-:Y:S01]  /*06f0*/  ISETP.EQ.OR P1, PT, R0, RZ, !P1 ;  /* 0x000000ff0000720c */ /* 0x000fe20004f22670 */
[----:B------:R-:W0:Y:S02]  /*0700*/  FENCE.VIEW.ASYNC.S ;  /* 0x00000000000073c6 */ /* 0x000e240000000000 */
[----:B0-----:R0:W1:Y:S01]  /*0710*/  @!UP0 SYNCS.EXCH.64 URZ, [UR6+0x60], UR4 ;  /* 0x00006004063f85b2 */ /* 0x0010620008000100 */
[----:B------:R-:W-:Y:S02]  /*0720*/  @P4 LEA.HI R2, R22, R22, RZ, 0x1 ;  /* 0x0000001616024211 */ /* 0x000fe400078f08ff */
[----:B------:R-:W-:-:S02]  /*0730*/  ISETP.EQ.AND P1, PT, R5, RZ, P1 ;  /* 0x000000ff0500720c */ /* 0x000fc40000f22270 */
[----:B------:R-:W-:Y:S02]  /*0740*/  @P4 SHF.R.S32.HI R2, RZ, 0x1, R2 ;  /* 0x00000001ff024819 */ /* 0x000fe40000011402 */
[----:B------:R-:W-:Y:S02]  /*0750*/  ISETP.GE.U32.AND P6, PT, R6, 0x2, PT ;  /* 0x000000020600780c */ /* 0x000fe40003fc6070 */
[----:B------:R-:W-:Y:S02]  /*0760*/  @P4 ISETP.NE.AND P5, PT, R2, R9, PT ;  /* 0x000000090200420c */ /* 0x000fe40003fa5270 */
[----:B------:R-:W-:Y:S02]  /*0770*/  SEL R2, RZ, 0x1, !P0 ;  /* 0x00000001ff027807 */ /* 0x000fe40004000000 */
[----:B------:R-:W-:Y:S02]  /*0780*/  @P4 SEL R23, RZ, 0x1, P5 ;  /* 0x00000001ff174807 */ /* 0x000fe40002800000 */
[----:B------:R-:W-:Y:S01]  /*0790*/  SEL R19, RZ, 0x1, !P1 ;  /* 0x00000001ff137807 */ /* 0x000fe20004800000 */
[----:B------:R0:W2:Y:S01]  /*07a0*/  @!UP1 SYNCS.EXCH.64 URZ, [UR6+0x68], UR4 ;  /* 0x00006804063f95b2 */ /* 0x0000a20008000100 */
[----:B------:R-:W-:Y:S01]  /*07b0*/  LOP3.LUT R23, R23, R2, RZ, 0xc0, !PT ;  /* 0x0000000217177212 */ /* 0x000fe200078ec0ff */
[----:B------:R-:W-:Y:S01]  /*07c0*/  NOP ;  /* 0x0000000000007918 */ /* 0x000fe20000000000 */
[----:B------:R-:W-:Y:S01]  /*07d0*/  SEL R19, R19, 0x2, P6 ;  /* 0x0000000213137807 */ /* 0x000fe20003000000 */
[----:B------:R-:W-:Y:S06]  /*07e0*/  @!P2 BRA `(.L_x_3) ;  /* 0x000000000008a947 */ /* 0x000fec0003800000 */
[----:B-12-4-:R-:W-:Y:S01]  /*07f0*/  UCGABAR_ARV ;  /* 0x00000000000079c7 */ /* 0x016fe20008000000 */
[----:B------:R-:W-:Y:S05]  /*0800*/  BRA `(.L_x_4) ;  /* 0x0000000000047947 */ /* 0x000fea0003800000 */
.L_x_3:
[----:B-12-4-:R-:W-:Y:S01]  /*0810*/  NOP ;  /* 0x0000000000007918 */ /* 0x016fe20000000000 */
.L_x_4:
[----:B------:R-:W1:Y:S01]  /*0820*/  LDC R2, c[0x0][0x65c] ;  /* 0x00019700ff027b82 */ /* 0x000e620000000800 */
[----:B------:R-:W-:Y:S02]  /*0830*/  IMAD.U32 R8, RZ, RZ, UR8 ;  /* 0x00000008ff087e24 */ /* 0x000fe4000f8e00ff */
[----:B------:R-:W-:Y:S01]  /*0840*/  IMAD.MOV.U32 R9, RZ, RZ, RZ ;  /* 0x000000ffff097224 */ /* 0x000fe200078e00ff */
[----:B-1----:R-:W-:-:S04]  /*0850*/  ISETP.NE.AND P1, PT, R2, 0x1, PT ;  /* 0x000000010200780c */ /* 0x002fc80003f25270 */
[----:B------:R-:W-:-:S09]  /*0860*/  P2R R5, PR, RZ, 0x2 ;  /* 0x00000002ff057803 */ /* 0x000fd20000000000 */
[----:B------:R-:W1:Y:S01]  /*0870*/  @P1 LDC R17, c[0x0][0x10] ;  /* 0x00000400ff111b82 */ /* 0x000e620000000800 */
[----:B------:R-:W-:Y:S02]  /*0880*/  @P1 IMAD.MOV.U32 R5, RZ, RZ, RZ ;  /* 0x000000ffff051224 */ /* 0x000fe400078e00ff */
[----:B------:R-:W-:-:S05]  /*0890*/  @P1 IMAD.MOV.U32 R13, RZ, RZ, RZ ;  /* 0x000000ffff0d1224 */ /* 0x000fca00078e00ff */
[----:B------:R-:W2:Y:S01]  /*08a0*/  @!P1 LDC R11, c[0x0][0xc] ;  /* 0x00000300ff0b9b82 */ /* 0x000ea20000000800 */
[----:B-1----:R-:W-:-:S04]  /*08b0*/  @P1 IMAD.WIDE.U32 R16, R17, UR8, R4 ;  /* 0x0000000811101c25 */ /* 0x002fc8000f8e0004 */
[----:B------:R-:W-:Y:S02]  /*08c0*/  @P1 IMAD.IADD R17, R17, 0x1, R13 ;  /* 0x0000000111111824 */ /* 0x000fe400078e020d */
[----:B--2---:R-:W-:-:S04]  /*08d0*/  @!P1 IMAD.WIDE.U32 R8, R4, R11, R8 ;  /* 0x0000000b04089225 */ /* 0x004fc800078e0008 */
[----:B------:R-:W-:Y:S02]  /*08e0*/  @!P1 IMAD.MOV.U32 R16, RZ, RZ, R8 ;  /* 0x000000ffff109224 */ /* 0x000fe400078e0008 */
[----:B------:R-:W-:Y:S01]  /*08f0*/  @!P1 IMAD.MOV.U32 R17, RZ, RZ, R9 ;  /* 0x000000ffff119224 */ /* 0x000fe200078e0009 */
[----:B------:R-:W-:Y:S06]  /*0900*/  @!P2 BRA `(.L_x_5) ;  /* 0x00000000000ca947 */ /* 0x000fec0003800000 */
[----:B------:R-:W-:Y:S01]  /*0910*/  UCGABAR_WAIT ;  /* 0x0000000000007dc7 */ /* 0x000fe20008000000 */
[----:B------:R-:W-:Y:S01]  /*0920*/  CCTL.IVALL ;  /* 0x00000000ff00798f */ /* 0x000fe20002000000 */
[----:B------:R-:W-:Y:S05]  /*0930*/  BRA `(.L_x_6) ;  /* 0x0000000000047947 */ /* 0x000fea0003800000 */
.L_x_5:
[----:B------:R-:W-:Y:S06]  /*0940*/  BAR.SYNC.DEFER_BLOCKING 0x0 ;  /* 0x0000000000007b1d */ /* 0x000fec0000010000 */
.L_x_6:
[----:B------:R-:W-:Y:S05]  /*0950*/  @!P3 BRA `(.L_x_7) ;  /* 0x00000040001cb947 */ /* 0x000fea0003800000 */
[----:B------:R-:W-:-:S13]  /*0960*/  ISETP.GT.U32.AND P0, PT, R6, 0x1, PT ;  /* 0x000000010600780c */ /* 0x000fda0003f04070 */
[----:B0-----:R-:W-:Y:S05]  /*0970*/  @P0 EXIT ;  /* 0x000000000000094d */ /* 0x001fea0003800000 */
[----:B------:R-:W-:Y:S01]  /*0980*/  ULDC.64 UR4, c[0x0][0x650] ;  /* 0x0001940000047ab9 */ /* 0x000fe20000000a00 */
[----:B------:R-:W-:Y:S01]  /*0990*/  PRMT R0, RZ, 0x7610, R0 ;  /* 0x00007610ff007816 */ /* 0x000fe20000000000 */
[----:B------:R-:W-:Y:S01]  /*09a0*/  IMAD.MOV.U32 R60, RZ, RZ, -0x1 ;  /* 0xffffffffff3c7424 */ /* 0x000fe200078e00ff */
[----:B------:R-:W-:Y:S01]  /*09b0*/  ISETP.GE.U32.AND P0, PT, R16, UR4, PT ;  /* 0x0000000410007c0c */ /* 0x000fe2000bf06070 */
[----:B------:R-:W-:Y:S02]  /*09c0*/  IMAD.MOV.U32 R61, RZ, RZ, -0x1 ;  /* 0xffffffffff3d7424 */ /* 0x000fe400078e00ff */
[----:B------:R-:W-:Y:S01]  /*09d0*/  IMAD.MOV.U32 R59, RZ, RZ, -0x1 ;  /* 0xffffffffff3b7424 */ /* 0x000fe200078e00ff */
[----:B------:R-:W-:-:S13]  /*09e0*/  ISETP.GE.U32.AND.EX P0, PT, R17, UR5, PT, P0 ;  /* 0x0000000511007c0c */ /* 0x000fda000bf06100 */
[----:B------:R-:W-:Y:S05]  /*09f0*/  @P0 BRA `(.L_x_8) ;  /* 0x0000000400280947 */ /* 0x000fea0003800000 */
[----:B------:R-:W0:Y:S01]  /*0a00*/  LDC.64 R20, c[0x0][0x628] ;  /* 0x00018a00ff147b82 */ /* 0x000e220000000a00 */
[----:B------:R-:W-:Y:S02]  /*0a10*/  IMAD.MOV.U32 R8, RZ, RZ, R16 ;  /* 0x000000ffff087224 */ /* 0x000fe400078e0010 */
[----:B------:R-:W-:-:S05]  /*0a20*/  IMAD.MOV.U32 R9, RZ, RZ, R17 ;  /* 0x000000ffff097224 */ /* 0x000fca00078e0011 */
[----:B------:R-:W1:Y:S08]  /*0a30*/  LDC R0, c[0x0][0x630] ;  /* 0x00018c00ff007b82 */ /* 0x000e700000000800 */
[----:B------:R-:W2:Y:S01]  /*0a40*/  LDC.64 R26, c[0x0][0x620] ;  /* 0x00018800ff1a7b82 */ /* 0x000ea20000000a00 */
[----:B0-----:R-:W-:-:S04]  /*0a50*/  ISETP.NE.U32.AND P0, PT, R20, RZ, PT ;  /* 0x000000ff1400720c */ /* 0x001fc80003f05070 */
[----:B------:R-:W-:-:S13]  /*0a60*/  ISETP.NE.AND.EX P0, PT, R21, RZ, PT, P0 ;  /* 0x000000ff1500720c */ /* 0x000fda0003f05300 */
[----:B-12---:R-:W-:Y:S05]  /*0a70*/  @!P0 BRA `(.L_x_9) ;  /* 0x0000000000288947 */ /* 0x006fea0003800000 */
[----:B------:R-:W0:Y:S02]  /*0a80*/  LDC R13, c[0x0][0x634] ;  /* 0x00018d00ff0d7b82 */ /* 0x000e240000000800 */
[----:B0-----:R-:W-:-:S05]  /*0a90*/  IADD3 R13, P0, R16, R13, RZ ;  /* 0x0000000d100d7210 */ /* 0x001fca0007f1e0ff */
[----:B------:R-:W-:-:S04]  /*0aa0*/  IMAD.X R15, RZ, RZ, R17, P0 ;  /* 0x000000ffff0f7224 */ /* 0x000fc800000e0611 */
[----:B------:R-:W-:-:S04]  /*0ab0*/  IMAD.WIDE.U32 R8, R15, R20, RZ ;  /* 0x000000140f087225 */ /* 0x000fc800078e00ff */
[----:B------:R-:W-:-:S04]  /*0ac0*/  IMAD.WIDE.U32 R10, P0, R13, R21, R8 ;  /* 0x000000150d0a7225 */ /* 0x000fc80007800008 */
[----:B------:R-:W-:-:S04]  /*0ad0*/  IMAD.WIDE.U32 R8, R13, R20, RZ ;  /* 0x000000140d087225 */ /* 0x000fc800078e00ff */
[----:B------:R-:W-:Y:S01]  /*0ae0*/  IMAD.X R13, RZ, RZ, RZ, P0 ;  /* 0x000000ffff0d7224 */ /* 0x000fe200000e06ff */
[----:B------:R-:W-:Y:S01]  /*0af0*/  IADD3 RZ, P0, R9, R10, RZ ;  /* 0x0000000a09ff7210 */ /* 0x000fe20007f1e0ff */
[----:B------:R-:W-:-:S04]  /*0b00*/  IMAD.MOV.U32 R12, RZ, RZ, R11 ;  /* 0x000000ffff0c7224 */ /* 0x000fc800078e000b */
[----:B------:R-:W-:-:S08]  /*0b10*/  IMAD.WIDE.U32.X R8, R15, R21, R12, P0 ;  /* 0x000000150f087225 */ /* 0x000fd000000e040c */
.L_x_9:
[----:B------:R-:W0:Y:S01]  /*0b20*/  LDC.64 R20, c[0x0][0x640] ;  /* 0x00019000ff147b82 */ /* 0x000e220000000a00 */
[--C-:B------:R-:W-:Y:S01]  /*0b30*/  SHF.R.U64 R59, R8, R0, R9.reuse ;  /* 0x00000000083b7219 */ /* 0x100fe20000001209 */
[----:B------:R-:W-:Y:S01]  /*0b40*/  IMAD R28, R7, R24, R4 ;  /* 0x00000018071c7224 */ /* 0x000fe200078e0204 */
[----:B------:R-:W-:Y:S01]  /*0b50*/  SHF.R.U32.HI R0, RZ, R0, R9 ;  /* 0x00000000ff007219 */ /* 0x000fe20000011609 */
[----:B------:R-:W-:Y:S01]  /*0b60*/  IMAD.MOV.U32 R25, RZ, RZ, 0x1 ;  /* 0x00000001ff197424 */ /* 0x000fe200078e00ff */
[----:B------:R-:W-:-:S03]  /*0b70*/  IADD3 R5, P0, RZ, -R59, RZ ;  /* 0x8000003bff057210 */ /* 0x000fc60007f1e0ff */
[----:B------:R-:W1:Y:S02]  /*0b80*/  LDC R6, c[0x0][0x618] ;  /* 0x00018600ff067b82 */ /* 0x000e640000000800 */
[----:B------:R-:W-:-:S04]  /*0b90*/  IMAD.X R9, RZ, RZ, ~R0, P0 ;  /* 0x000000ffff097224 */ /* 0x000fc800000e0e00 */
[-C--:B------:R-:W-:Y:S02]  /*0ba0*/  IMAD R0, R9, R26.reuse, RZ ;  /* 0x0000001a09007224 */ /* 0x080fe400078e02ff */
[----:B------:R-:W2:Y:S01]  /*0bb0*/  LDC R11, c[0x0][0x608] ;  /* 0x00018200ff0b7b82 */ /* 0x000ea20000000800 */
[----:B------:R-:W-:-:S04]  /*0bc0*/  IMAD.WIDE.U32 R8, R5, R26, R16 ;  /* 0x0000001a05087225 */ /* 0x000fc800078e0010 */
[----:B------:R-:W-:-:S03]  /*0bd0*/  IMAD R5, R5, R27, R0 ;  /* 0x0000001b05057224 */ /* 0x000fc600078e0200 */
[----:B------:R-:W3:Y:S01]  /*0be0*/  LDC R12, c[0x0][0x658] ;  /* 0x00019600ff0c7b82 */ /* 0x000ee20000000800 */
[----:B0-----:R-:W-:Y:S01]  /*0bf0*/  ISETP.NE.U32.AND P0, PT, R20, RZ, PT ;  /* 0x000000ff1400720c */ /* 0x001fe20003f05070 */
[----:B------:R-:W-:Y:S02]  /*0c00*/  IMAD.IADD R5, R9, 0x1, R5 ;  /* 0x0000000109057824 */ /* 0x000fe400078e0205 */
[----:B------:R-:W-:Y:S01]  /*0c10*/  IMAD.MOV.U32 R9, RZ, RZ, -0x1 ;  /* 0xffffffffff097424 */ /* 0x000fe200078e00ff */
[----:B------:R-:W-:-:S03]  /*0c20*/  ISETP.NE.AND.EX P0, PT, R21, RZ, PT, P0 ;  /* 0x000000ff1500720c */ /* 0x000fc60003f05300 */
[----:B------:R-:W0:Y:S01]  /*0c30*/  LDC R15, c[0x0][0x600] ;  /* 0x00018000ff0f7b82 */ /* 0x000e220000000800 */
[-CC-:B-1----:R-:W-:Y:S02]  /*0c40*/  SHF.R.U64 R13, R8, R6.reuse, R5.reuse ;  /* 0x00000006080d7219 */ /* 0x182fe40000001205 */
[----:B------:R-:W-:-:S05]  /*0c50*/  SHF.R.U32.HI R0, RZ, R6, R5 ;  /* 0x00000006ff007219 */ /* 0x000fca0000011605 */
[----:B------:R-:W1:Y:S01]  /*0c60*/  LDC R14, c[0x0][0x648] ;  /* 0x00019200ff0e7b82 */ /* 0x000e620000000800 */
[-CC-:B--2---:R-:W-:Y:S02]  /*0c70*/  SHF.R.U64 R29, R13, R11.reuse, R0.reuse ;  /* 0x0000000b0d1d7219 */ /* 0x184fe40000001200 */
[----:B------:R-:W-:-:S05]  /*0c80*/  SHF.R.U32.HI R5, RZ, R11, R0 ;  /* 0x0000000bff057219 */ /* 0x000fca0000011600 */
[----:B------:R-:W2:Y:S01]  /*0c90*/  LDC R26, c[0x0][0x638] ;  /* 0x00018e00ff1a7b82 */ /* 0x000ea20000000800 */
[-CC-:B---3--:R-:W-:Y:S02]  /*0ca0*/  SHF.R.U64 R24, R29, R12.reuse, R5.reuse ;  /* 0x0000000c1d187219 */ /* 0x188fe40000001205 */
[-C--:B------:R-:W-:Y:S02]  /*0cb0*/  SHF.L.U32 R0, R9, R12.reuse, RZ ;  /* 0x0000000c09007219 */ /* 0x080fe400000006ff */
[----:B------:R-:W-:Y:S01]  /*0cc0*/  SHF.R.U32.HI R5, RZ, R12, R5 ;  /* 0x0000000cff057219 */ /* 0x000fe20000011605 */
[----:B------:R-:W-:Y:S01]  /*0cd0*/  IMAD.MOV.U32 R4, RZ, RZ, R24 ;  /* 0x000000ffff047224 */ /* 0x000fe200078e0018 */
[----:B------:R-:W-:Y:S01]  /*0ce0*/  LOP3.LUT R10, RZ, R0, RZ, 0x33, !PT ;  /* 0x00000000ff0a7212 */ /* 0x000fe200078e33ff */
[----:B------:R-:W3:Y:S01]  /*0cf0*/  LDC R27, c[0x0][0x610] ;  /* 0x00018400ff1b7b82 */ /* 0x000ee20000000800 */
[----:B------:R-:W-:Y:S05]  /*0d00*/  @!P0 BRA `(.L_x_10) ;  /* 0x0000000000288947 */ /* 0x000fea0003800000 */
[----:B------:R-:W4:Y:S02]  /*0d10*/  LDC R9, c[0x0][0x64c] ;  /* 0x00019300ff097b82 */ /* 0x000f240000000800 */
[----:B----4-:R-:W-:-:S05]  /*0d20*/  IADD3 R9, P0, R24, R9, RZ ;  /* 0x0000000918097210 */ /* 0x010fca0007f1e0ff */
        /* <DEDUP_REMOVED lines=8> */
.L_x_10:
[----:B-1----:R-:W-:Y:S01]  /*0db0*/  SHF.R.U64 R4, R4, R14, R5 ;  /* 0x0000000e04047219 */ /* 0x002fe20000001205 */
[----:B0-----:R-:W-:Y:S01]  /*0dc0*/  VIADD R6, R15, 0xffffffff ;  /* 0xffffffff0f067836 */ /* 0x001fe20000000000 */
[----:B------:R-:W-:Y:S02]  /*0dd0*/  SHF.L.U32 R0, R25, R12, RZ ;  /* 0x0000000c19007219 */ /* 0x000fe400000006ff */
[----:B------:R-:W-:Y:S01]  /*0de0*/  LOP3.LUT R5, R29, R10, RZ, 0xc0, !PT ;  /* 0x0000000a1d057212 */ /* 0x000fe200078ec0ff */
[----:B------:R-:W-:Y:S01]  /*0df0*/  IMAD.MOV R7, RZ, RZ, -R4 ;  /* 0x000000ffff077224 */ /* 0x000fe200078e0a04 */
[----:B------:R-:W-:Y:S02]  /*0e00*/  SEL R3, R3, R28, !P1 ;  /* 0x0000001c03037207 */ /* 0x000fe40004800000 */
[----:B------:R-:W-:Y:S01]  /*0e10*/  LOP3.LUT R6, R13, R6, RZ, 0xc0, !PT ;  /* 0x000000060d067212 */ /* 0x000fe200078ec0ff */
[----:B------:R-:W-:Y:S02]  /*0e20*/  IMAD R4, R0, R4, R5 ;  /* 0x0000000400047224 */ /* 0x000fe400078e0205 */
[----:B--2---:R-:W-:-:S02]  /*0e30*/  IMAD R0, R7, R26, R24 ;  /* 0x0000001a07007224 */ /* 0x004fc400078e0218 */
[----:B---3--:R-:W-:Y:S02]  /*0e40*/  IMAD R3, R4, R27, R3 ;  /* 0x0000001b04037224 */ /* 0x008fe400078e0203 */
[----:B------:R-:W-:Y:S02]  /*0e50*/  IMAD R60, R0, R15, R6 ;  /* 0x0000000f003c7224 */ /* 0x000fe400078e0206 */
[----:B------:R-:W-:-:S03]  /*0e60*/  IMAD.MOV.U32 R4, RZ, RZ, 0x1 ;  /* 0x00000001ff047424 */ /* 0x000fc600078e00ff */
[----:B------:R-:W-:Y:S02]  /*0e70*/  SEL R61, R60, R3, !P1 ;  /* 0x000000033c3d7207 */ /* 0x000fe40004800000 */
[----:B------:R-:W-:Y:S02]  /*0e80*/  PRMT R0, R4, 0x7610, R0 ;  /* 0x0000761004007816 */ /* 0x000fe40000000000 */
[----:B------:R-:W-:-:S07]  /*0e90*/  SEL R60, R3, R60, !P1 ;  /* 0x0000003c033c7207 */ /* 0x000fce0004800000 */
.L_x_8:
[----:B------:R-:W-:-:S08]  /*0ea0*/  NOP ;  /* 0x0000000000007918 */ /* 0x000fd00000000000 */
[----:B------:R-:W0:Y:S02]  /*0eb0*/  USETMAXREG.TRY_ALLOC.CTAPOOL UP0, 0xe8 ;  /* 0x000000e8000079c8 */ /* 0x000e240008000600 */
[----:B0-----:R-:W-:-:S13]  /*0ec0*/  PLOP3.LUT P0, PT, PT, PT, UP0, 0x80, 0x0 ;  /* 0x000000000000781c */ /* 0x001fda0003f0f008 */
[----:B------:R-:W-:Y:S05]  /*0ed0*/  @!P0 BRA `(.L_x_8) ;  /* 0xfffffffc00f08947 */ /* 0x000fea000383ffff */
[----:B------:R-:W-:Y:S01]  /*0ee0*/  ULDC.64 UR4, c[0x0][0x598] ;  /* 0x0001660000047ab9 */ /* 0x000fe20000000a00 */
[----:B------:R-:W-:Y:S01]  /*0ef0*/  ULDC.64 UR36, c[0x0][0x208] ;  /* 0x0000820000247ab9 */ /* 0x000fe20000000a00 */
[----:B------:R-:W-:-:S04]  /*0f00*/  ISETP.NE.U32.AND P0, PT, RZ, UR4, PT ;  /* 0x00000004ff007c0c */ /* 0x000fc8000bf05070 */
[----:B------:R-:W-:-:S13]  /*0f10*/  ISETP.NE.AND.EX P0, PT, RZ, UR5, PT, P0 ;  /* 0x00000005ff007c0c */ /* 0x000fda000bf05300 */
[----:B------:R-:W-:Y:S05]  /*0f20*/  @!P0 BRA `(.L_x_11) ;  /* 0x00000000001c8947 */ /* 0x000fea0003800000 */
[----:B------:R-:W0:Y:S02]  /*0f30*/  LDC.64 R4, c[0x0][0x598] ;  /* 0x00016600ff047b82 */ /* 0x000e240000000a00 */
[----:B0-----:R-:W2:Y:S02]  /*0f40*/  LDG.E.64 R4, desc[UR36][R4.64] ;  /* 0x0000002404047981 */ /* 0x001ea4000c1e1b00 */
[----:B--2---:R-:W-:-:S04]  /*0f50*/  ISETP.NE.U32.AND P0, PT, R4, RZ, PT ;  /* 0x000000ff0400720c */ /* 0x004fc80003f05070 */
[----:B------:R-:W-:-:S13]  /*0f60*/  ISETP.NE.AND.EX P0, PT, R5, RZ, PT, P0 ;  /* 0x000000ff0500720c */ /* 0x000fda0003f05300 */
[----:B------:R-:W-:Y:S05]  /*0f70*/  @!P0 BRA `(.L_x_11) ;  /* 0x0000000000088947 */ /* 0x000fea0003800000 */
[----:B------:R0:W5:Y:S01]  /*0f80*/  LD.E R56, desc[UR36][R4.64] ;  /* 0x0000002404387980 */ /* 0x000162000c101900 */
[----:B------:R-:W-:Y:S05]  /*0f90*/  BRA `(.L_x_12) ;  /* 0x0000000000247947 */ /* 0x000fea0003800000 */
.L_x_11:
[----:B------:R-:W-:Y:S02]  /*0fa0*/  ULDC.64 UR4, c[0x0][0x588] ;  /* 0x0001620000047ab9 */ /* 0x000fe40000000a00 */
[----:B------:R-:W-:-:S04]  /*0fb0*/  ISETP.NE.U32.AND P0, PT, RZ, UR4, PT ;  /* 0x00000004ff007c0c */ /* 0x000fc8000bf05070 */
[----:B------:R-:W-:-:S13]  /*0fc0*/  ISETP.NE.AND.EX P0, PT, RZ, UR5, PT, P0 ;  /* 0x00000005ff007c0c */ /* 0x000fda000bf05300 */
[----:B------:R-:W-:Y:S05]  /*0fd0*/  @!P0 BRA `(.L_x_13) ;  /* 0x00000000000c8947 */ /* 0x000fea0003800000 */
[----:B------:R-:W0:Y:S02]  /*0fe0*/  LDC.64 R56, c[0x0][0x588] ;  /* 0x00016200ff387b82 */ /* 0x000e240000000a00 */
[----:B0-----:R1:W5:Y:S01]  /*0ff0*/  LDG.E R56, desc[UR36][R56.64] ;  /* 0x0000002438387981 */ /* 0x001362000c1e1900 */
[----:B------:R-:W-:Y:S05]  /*1000*/  BRA `(.L_x_12) ;  /* 0x0000000000087947 */ /* 0x000fea0003800000 */
.L_x_13:
[----:B------:R-:W-:Y:S02]  /*1010*/  ULDC UR4, c[0x0][0x580] ;  /* 0x0001600000047ab9 */ /* 0x000fe40000000800 */
[----:B------:R-:W-:-:S07]  /*1020*/  IMAD.U32 R56, RZ, RZ, UR4 ;  /* 0x00000004ff387e24 */ /* 0x000fce000f8e00ff */
.L_x_12:
[----:B------:R-:W-:Y:S02]  /*1030*/  ULDC.64 UR4, c[0x0][0x5a0] ;  /* 0x0001680000047ab9 */ /* 0x000fe40000000a00 */
[----:B------:R-:W-:-:S04]  /*1040*/  ISETP.NE.U32.AND P0, PT, RZ, UR4, PT ;  /* 0x00000004ff007c0c */ /* 0x000fc8000bf05070 */
[----:B------:R-:W-:-:S13]  /*1050*/  ISETP.NE.AND.EX P0, PT, RZ, UR5, PT, P0 ;  /* 0x00000005ff007c0c */ /* 0x000fda000bf05300 */
[----:B------:R-:W-:Y:S05]  /*1060*/  @!P0 BRA `(.L_x_14) ;  /* 0x00000000001c8947 */ /* 0x000fea0003800000 */
[----:B0-----:R-:W0:Y:S02]  /*1070*/  LDC.64 R4, c[0x0][0x5a0] ;  /* 0x00016800ff047b82 */ /* 0x001e240000000a00 */
[----:B0-----:R-:W2:Y:S02]  /*1080*/  LDG.E.64 R4, desc[UR36][R4.64] ;  /* 0x0000002404047981 */ /* 0x001ea4000c1e1b00 */
[----:B--2---:R-:W-:-:S04]  /*1090*/  ISETP.NE.U32.AND P0, PT, R4, RZ, PT ;  /* 0x000000ff0400720c */ /* 0x004fc80003f05070 */
[----:B------:R-:W-:-:S13]  /*10a0*/  ISETP.NE.AND.EX P0, PT, R5, RZ, PT, P0 ;  /* 0x000000ff0500720c */ /* 0x000fda0003f05300 */
[----:B------:R-:W-:Y:S05]  /*10b0*/  @!P0 BRA `(.L_x_14) ;  /* 0x0000000000088947 */ /* 0x000fea0003800000 */
[----:B-1----:R0:W5:Y:S01]  /*10c0*/  LD.E R57, desc[UR36][R4.64] ;  /* 0x0000002404397980 */ /* 0x002162000c101900 */
[----:B------:R-:W-:Y:S05]  /*10d0*/  BRA `(.L_x_15) ;  /* 0x0000000000247947 */ /* 0x000fea0003800000 */
.L_x_14:
[----:B------:R-:W-:Y:S02]  /*10e0*/  ULDC.64 UR4, c[0x0][0x590] ;  /* 0x0001640000047ab9 */ /* 0x000fe40000000a00 */
[----:B------:R-:W-:-:S04]  /*10f0*/  ISETP.NE.U32.AND P0, PT, RZ, UR4, PT ;  /* 0x00000004ff007c0c */ /* 0x000fc8000bf05070 */
[----:B------:R-:W-:-:S13]  /*1100*/  ISETP.NE.AND.EX P0, PT, RZ, UR5, PT, P0 ;  /* 0x00000005ff007c0c */ /* 0x000fda000bf05300 */
[----:B------:R-:W-:Y:S05]  /*1110*/  @!P0 BRA `(.L_x_16) ;  /* 0x00000000000c8947 */ /* 0x000fea0003800000 */
[----:B0-----:R-:W1:Y:S02]  /*1120*/  LDC.64 R4, c[0x0][0x590] ;  /* 0x00016400ff047b82 */ /* 0x001e640000000a00 */
[----:B-1----:R1:W5:Y:S01]  /*1130*/  LDG.E R57, desc[UR36][R4.64] ;  /* 0x0000002404397981 */ /* 0x002362000c1e1900 */
[----:B------:R-:W-:Y:S05]  /*1140*/  BRA `(.L_x_15) ;  /* 0x0000000000087947 */ /* 0x000fea0003800000 */
.L_x_16:
[----:B------:R-:W-:Y:S02]  /*1150*/  ULDC UR4, c[0x0][0x584] ;  /* 0x0001610000047ab9 */ /* 0x000fe40000000800 */
[----:B-1----:R-:W-:-:S07]  /*1160*/  IMAD.U32 R57, RZ, RZ, UR4 ;  /* 0x00000004ff397e24 */ /* 0x002fce000f8e00ff */
.L_x_15:
[----:B------:R-:W-:-:S13]  /*1170*/  LOP3.LUT P0, RZ, R0, 0xff, RZ, 0xc0, !PT ;  /* 0x000000ff00ff7812 */ /* 0x000fda000780c0ff */
[----:B------:R-:W-:Y:S05]  /*1180*/  @!P0 EXIT ;  /* 0x000000000000894d */ /* 0x000fea0003800000 */
[----:B------:R-:W-:Y:S01]  /*1190*/  ULDC UR4, c[0x0][0x28c] ;  /* 0x0000a30000047ab9 */ /* 0x000fe20000000800 */
[----:B------:R-:W-:Y:S01]  /*11a0*/  LOP3.LUT R58, R19, 0x1, RZ, 0xfc, !PT ;  /* 0x00000001133a7812 */ /* 0x000fe200078efcff */
[----:B------:R-:W-:Y:S01]  /*11b0*/  UIADD3 UR4, UR4, 0x3f, URZ ;  /* 0x0000003f04047890 */ /* 0x000fe2000fffe03f */
[----:B------:R-:W-:Y:S01]  /*11c0*/  UMOV UR38, URZ ;  /* 0x0000003f00267c82 */ /* 0x000fe20008000000 */
[----:B------:R-:W-:Y:S02]  /*11d0*/  UMOV UR39, URZ ;  /* 0x0000003f00277c82 */ /* 0x000fe40008000000 */
[----:B------:R-:W-:-:S04]  /*11e0*/  USHF.R.S32.HI UR5, URZ, 0x1f, UR4 ;  /* 0x0000001f3f057899 */ /* 0x000fc80008011404 */
[----:B------:R-:W-:-:S04]  /*11f0*/  ULEA.HI UR5, UR5, UR4, URZ, 0x6 ;  /* 0x0000000405057291 */ /* 0x000fc8000f8f303f */
[----:B------:R-:W-:-:S12]  /*1200*/  USHF.R.S32.HI UR40, URZ, 0x6, UR5 ;  /* 0x000000063f287899 */ /* 0x000fd80008011405 */
.L_x_100:
[----:B------:R-:W-:Y:S01]  /*1210*/  LOP3.LUT R0, R18, 0x80, RZ, 0xc0, !PT ;  /* 0x0000008012007812 */ /* 0x000fe200078ec0ff */
[----:B--2---:R-:W2:Y:S01]  /*1220*/  S2UR UR7, SR_CgaCtaId ;  /* 0x00000000000779c3 */ /* 0x004ea20000008800 */
[----:B------:R-:W-:Y:S02]  /*1230*/  UMOV UR6, 0x400 ;  /* 0x0000040000067882 */ /* 0x000fe40000000000 */
[----:B------:R-:W-:-:S06]  /*1240*/  SHF.R.U32.HI R0, RZ, 0x7, R0 ;  /* 0x00000007ff007819 */ /* 0x000fcc0000011600 */
[----:B---3--:R-:W3:Y:S01]  /*1250*/  SHFL.IDX PT, R0, R0, RZ, 0x1f ;  /* 0x00001fff00007589 */ /* 0x008ee200000e0000 */
[----:B--2---:R-:W-:Y:S01]  /*1260*/  ULEA UR6, UR7, UR6, 0x18 ;  /* 0x0000000607067291 */ /* 0x004fe2000f8ec03f */
[----:B---3--:R-:W-:-:S13]  /*1270*/  R2UR UR4, R0 ;  /* 0x00000000000472ca */ /* 0x008fda00000e0000 */
[----:B------:R-:W-:-:S04]  /*1280*/  ULEA.HI UR5, UR4, UR4, URZ, 0x1 ;  /* 0x0000000404057291 */ /* 0x000fc8000f8f083f */
[----:B------:R-:W-:-:S04]  /*1290*/  ULOP3.LUT UR5, UR5, 0x7fffe, URZ, 0xc0, !UPT ;  /* 0x0007fffe05057892 */ /* 0x000fc8000f8ec03f */
[----:B------:R-:W-:-:S03]  /*12a0*/  UIADD3 UR5, UR4, -UR5, URZ ;  /* 0x8000000504057290 */ /* 0x000fc6000fffe03f */
[----:B------:R-:W-:Y:S01]  /*12b0*/  ULDC UR4, c[0x0][0x28c] ;  /* 0x0000a30000047ab9 */ /* 0x000fe20000000800 */
[----:B------:R-:W-:Y:S01]  /*12c0*/  ULEA UR5, UR5, UR6, 0xd ;  /* 0x0000000605057291 */ /* 0x000fe2000f8e683f */
[----:B------:R-:W-:-:S03]  /*12d0*/  ISETP.LT.AND P0, PT, RZ, UR4, PT ;  /* 0x00000004ff007c0c */ /* 0x000fc6000bf01270 */
[----:B------:R-:W-:-:S04]  /*12e0*/  UIADD3 UR5, UR5, 0x100, URZ ;  /* 0x0000010005057890 */ /* 0x000fc8000fffe03f */
[----:B------:R-:W-:-:S04]  /*12f0*/  USHF.R.U32.HI UR5, URZ, 0x4, UR5 ;  /* 0x000000043f057899 */ /* 0x000fc80008011605 */
[----:B------:R-:W-:Y:S02]  /*1300*/  ULOP3.LUT UR41, UR5, 0x3fff, URZ, 0xc0, !UPT ;  /* 0x00003fff05297892 */ /* 0x000fe4000f8ec03f */
[----:B-1--45:R-:W-:Y:S10]  /*1310*/  @P0 BRA `(.L_x_17) ;  /* 0x0000000000400947 */ /* 0x032ff40003800000 */
[----:B------:R-:W-:Y:S01]  /*1320*/  MOV R0, 0x0 ;  /* 0x0000000000007802 */ /* 0x000fe20000000f00 */
[----:B------:R-:W-:Y:S01]  /*1330*/  ULDC.64 UR4, c[0x4][0x68] ;  /* 0x01001a0000047ab9 */ /* 0x000fe20000000a00 */
[----:B------:R-:W-:Y:S01]  /*1340*/  ULDC.64 UR6, c[0x4][0x8] ;  /* 0x0100020000067ab9 */ /* 0x000fe20000000a00 */
[----:B01----:R-:W-:Y:S01]  /*1350*/  IMAD.U32 R4, RZ, RZ, UR4 ;  /* 0x00000004ff047e24 */ /* 0x003fe2000f8e00ff */
[----:B------:R0:W1:Y:S01]  /*1360*/  LDC.64 R14, c[0x4][R0] ;  /* 0x01000000000e7b82 */ /* 0x0000620000000a00 */
[----:B------:R-:W-:Y:S01]  /*1370*/  IMAD.U32 R5, RZ, RZ, UR5 ;  /* 0x00000005ff057e24 */ /* 0x000fe2000f8e00ff */
[----:B------:R-:W-:Y:S01]  /*1380*/  ULDC.64 UR4, c[0x4][0x70] ;  /* 0x01001c0000047ab9 */ /* 0x000fe20000000a00 */
[----:B------:R-:W-:Y:S02]  /*1390*/  IMAD.U32 R10, RZ, RZ, UR6 ;  /* 0x00000006ff0a7e24 */ /* 0x000fe4000f8e00ff */
[----:B------:R-:W-:Y:S02]  /*13a0*/  IMAD.U32 R6, RZ, RZ, UR4 ;  /* 0x00000004ff067e24 */ /* 0x000fe4000f8e00ff */
[----:B------:R-:W-:-:S02]  /*13b0*/  IMAD.U32 R7, RZ, RZ, UR5 ;  /* 0x00000005ff077e24 */ /* 0x000fc4000f8e00ff */
[----:B------:R-:W-:Y:S02]  /*13c0*/  IMAD.U32 R11, RZ, RZ, UR7 ;  /* 0x00000007ff0b7e24 */ /* 0x000fe4000f8e00ff */
[----:B------:R-:W-:Y:S02]  /*13d0*/  IMAD.MOV.U32 R8, RZ, RZ, 0x1e1 ;  /* 0x000001e1ff087424 */ /* 0x000fe400078e00ff */
[----:B------:R-:W-:Y:S02]  /*13e0*/  IMAD.MOV.U32 R12, RZ, RZ, 0x1 ;  /* 0x00000001ff0c7424 */ /* 0x000fe400078e00ff */
[----:B0-----:R-:W-:-:S07]  /*13f0*/  IMAD.MOV.U32 R13, RZ, RZ, RZ ;  /* 0x000000ffff0d7224 */ /* 0x001fce00078e00ff */
[----:B------:R-:W-:-:S07]  /*1400*/  LEPC R20, `(.L_x_17) ;  /* 0x000000001014794e */ /* 0x000fce0000000000 */
[----:B-1---5:R-:W-:Y:S05]  /*1410*/  CALL.ABS.NOINC R14 ;  /* 0x000000000e007343 */ /* 0x022fea0003c00000 */
.L_x_17:
[----:B------:R-:W-:-:S13]  /*1420*/  ISETP.NE.AND P0, PT, R58, 0x3, PT ;  /* 0x000000033a00780c */ /* 0x000fda0003f05270 */
[----:B------:R-:W-:Y:S05]  /*1430*/  @!P0 BRA `(.L_x_18) ;  /* 0x0000000000048947 */ /* 0x000fea0003800000 */
[----:B------:R-:W-:Y:S01]  /*1440*/  BPT.TRAP 0x1 ;  /* 0x000000040000795c */ /* 0x000fe20000300000 */
.L_x_18:
[----:B------:R-:W2:Y:S01]  /*1450*/  S2UR UR5, SR_CgaCtaId ;  /* 0x00000000000579c3 */ /* 0x000ea20000008800 */
[----:B------:R-:W-:Y:S01]  /*1460*/  UMOV UR4, 0x400 ;  /* 0x0000040000047882 */ /* 0x000fe20000000000 */
[----:B------:R-:W-:Y:S02]  /*1470*/  IMAD.U32 R0, RZ, RZ, UR38 ;  /* 0x00000026ff007e24 */ /* 0x000fe4000f8e00ff */
[----:B------:R-:W-:-:S03]  /*1480*/  IMAD.U32 R3, RZ, RZ, UR39 ;  /* 0x00000027ff037e24 */ /* 0x000fc6000f8e00ff */
[----:B------:R-:W-:Y:S01]  /*1490*/  SHF.L.U32 R0, R0, 0x1f, RZ ;  /* 0x0000001f00007819 */ /* 0x000fe200000006ff */
[----:B--2---:R-:W-:-:S06]  /*14a0*/  ULEA UR4, UR5, UR4, 0x18 ;  /* 0x0000000405047291 */ /* 0x004fcc000f8ec03f */
[----:B------:R-:W-:-:S04]  /*14b0*/  IMAD.U32 R6, RZ, RZ, UR4 ;  /* 0x00000004ff067e24 */ /* 0x000fc8000f8e00ff */
[----:B------:R-:W-:-:S04]  /*14c0*/  IMAD R3, R3, 0x8, R6 ;  /* 0x0000000803037824 */ /* 0x000fc800078e0206 */
[----:B------:R2:W3:Y:S01]  /*14d0*/  SYNCS.PHASECHK.TRANS64.TRYWAIT P1, [R3+URZ], R0 ;  /* 0x00000000030075a7 */ /* 0x0004e2000802017f */
[----:B------:R-:W-:Y:S05]  /*14e0*/  @!P0 BRA `(.L_x_19) ;  /* 0x0000000000048947 */ /* 0x000fea0003800000 */
[----:B------:R-:W-:Y:S01]  /*14f0*/  BPT.TRAP 0x1 ;  /* 0x000000040000795c */ /* 0x000fe20000300000 */
.L_x_19:
[----:B---3--:R-:W-:Y:S05]  /*1500*/  @P1 BRA `(.L_x_20) ;  /* 0x0000000000081947 */ /* 0x008fea0003800000 */
[----:B------:R-:W3:Y:S02]  /*1510*/  SYNCS.PHASECHK.TRANS64.TRYWAIT P1, [R3+URZ], R0 ;  /* 0x00000000030075a7 */ /* 0x000ee4000802017f */
[----:B---3--:R-:W-:Y:S05]  /*1520*/  @!P1 BRA `(.L_x_21) ;  /* 0x0000004800b89947 */ /* 0x008fea0003800000 */
.L_x_20:
[----:B------:R-:W-:-:S04]  /*1530*/  UISETP.LT.AND UP0, UPT, UR40, 0x1, UPT ;  /* 0x000000012800788c */ /* 0x000fc8000bf01270 */
[----:B------:R-:W-:-:S06]  /*1540*/  USEL UR4, UR40, 0x1, UP0 ;  /* 0x0000000128047887 */ /* 0x000fcc0008000000 */
[----:B--23--:R-:W-:Y:S01]  /*1550*/  IMAD.U32 R0, RZ, RZ, UR4 ;  /* 0x00000004ff007e24 */ /* 0x00cfe2000f8e00ff */
[----:B------:R-:W-:Y:S05]  /*1560*/  WARPSYNC.ALL ;  /* 0x0000000000007948 */ /* 0x000fea0003800000 */
[----:B------:R-:W-:-:S04]  /*1570*/  IADD3 R0, -R0, UR40, RZ ;  /* 0x0000002800007c10 */ /* 0x000fc8000fffe1ff */
[----:B------:R-:W-:Y:S02]  /*1580*/  ISETP.GE.AND P1, PT, R0, 0x1, PT ;  /* 0x000000010000780c */ /* 0x000fe40003f26270 */
[----:B------:R-:W-:Y:S01]  /*1590*/  R2UR UR4, R6 ;  /* 0x00000000060472ca */ /* 0x000fe200000e0000 */
[----:B------:R-:W-:Y:S01]  /*15a0*/  WARPGROUP.ARRIVE ;  /* 0x00000000000079c5 */ /* 0x000fe20000000000 */
[----:B------:R-:W-:Y:S01]  /*15b0*/  UMOV UR9, 0x40000040 ;  /* 0x4000004000097882 */ /* 0x000fe20000000000 */
[----:B------:R-:W-:-:S10]  /*15c0*/  UMOV UR11, 0x40000040 ;  /* 0x40000040000b7882 */ /* 0x000fd40000000000 */
[----:B------:R-:W-:-:S04]  /*15d0*/  UIADD3 UR4, UR4, 0x14100, URZ ;  /* 0x0001410004047890 */ /* 0x000fc8000fffe03f */
[----:B------:R-:W-:-:S04]  /*15e0*/  USHF.R.U32.HI UR4, URZ, 0x4, UR4 ;  /* 0x000000043f047899 */ /* 0x000fc80008011604 */
[----:B------:R-:W-:Y:S02]  /*15f0*/  ULOP3.LUT UR5, UR4, 0x3fff, URZ, 0xc0, !UPT ;  /* 0x00003fff04057892 */ /* 0x000fe4000f8ec03f */
[----:B------:R-:W-:Y:S02]  /*1600*/  ULOP3.LUT UR4, UR41, 0x10000, URZ, 0xfc, !UPT ;  /* 0x0001000029047892 */ /* 0x000fe4000f8efc3f */
[----:B------:R-:W-:Y:S02]  /*1610*/  ULOP3.LUT UR5, UR5, 0x10000, URZ, 0xfc, !UPT ;  /* 0x0001000005057892 */ /* 0x000fe4000f8efc3f */
[----:B------:R-:W-:Y:S02]  /*1620*/  ULEA UR6, UR39, UR4, 0xa ;  /* 0x0000000427067291 */ /* 0x000fe4000f8e503f */
[----:B------:R-:W-:-:S05]  /*1630*/  ULEA UR7, UR39, UR5, 0x9 ;  /* 0x0000000527077291 */ /* 0x000fca000f8e483f */
[----:B------:R-:W-:Y:S02]  /*1640*/  UMOV UR8, UR6 ;  /* 0x0000000600087c82 */ /* 0x000fe40008000000 */
[----:B------:R-:W-:Y:S02]  /*1650*/  UMOV UR10, UR7 ;  /* 0x00000007000a7c82 */ /* 0x000fe40008000000 */
[----:B------:R-:W-:Y:S01]  /*1660*/  HGMMA.64x64x16.F32.BF16 R24, gdesc[UR8], RZ, !UPT, gsb0 ;  /* 0x00e00000081879f0 */ /* 0x000fe2000c0018ff */
[----:B------:R-:W-:Y:S02]  /*1670*/  UIADD3 UR8, UR6, 0x2, URZ ;  /* 0x0000000206087890 */ /* 0x000fe4000fffe03f */
[----:B------:R-:W-:Y:S01]  /*1680*/  UIADD3 UR10, UR7, 0x2, URZ ;  /* 0x00000002070a7890 */ /* 0x000fe2000fffe03f */
[----:B------:R-:W-:Y:S01]  /*1690*/  UMOV UR9, 0x40000040 ;  /* 0x4000004000097882 */ /* 0x000fe20000000000 */
[----:B------:R-:W-:Y:S01]  /*16a0*/  UMOV UR11, 0x40000040 ;  /* 0x40000040000b7882 */ /* 0x000fe20000000000 */
[----:B------:R-:W-:-:S02]  /*16b0*/  WARPGROUP.DEPBAR.LE gsb0, 0x0 ;  /* 0x00008000000079c5 */ /* 0x000fc40000010000 */
[----:B------:R-:W-:-:S06]  /*16c0*/  WARPGROUP.ARRIVE ;  /* 0x00000000000079c5 */ /* 0x000fcc0000000000 */
[----:B------:R-:W-:Y:S01]  /*16d0*/  HGMMA.64x64x16.F32.BF16 R24, gdesc[UR8], R24, gsb0 ;  /* 0x00e00000081879f0 */ /* 0x000fe20008001818 */
[----:B------:R-:W-:Y:S02]  /*16e0*/  UIADD3 UR8, UR6, 0x4, URZ ;  /* 0x0000000406087890 */ /* 0x000fe4000fffe03f */
[----:B------:R-:W-:Y:S01]  /*16f0*/  UIADD3 UR10, UR7, 0x4, URZ ;  /* 0x00000004070a7890 */ /* 0x000fe2000fffe03f */
[----:B------:R-:W-:Y:S01]  /*1700*/  UMOV UR9, 0x40000040 ;  /* 0x4000004000097882 */ /* 0x000fe20000000000 */
[----:B------:R-:W-:Y:S01]  /*1710*/  UMOV UR11, 0x40000040 ;  /* 0x40000040000b7882 */ /* 0x000fe20000000000 */
[----:B------:R-:W-:Y:S02]  /*1720*/  WARPGROUP.DEPBAR.LE gsb0, 0x0 ;  /* 0x00008000000079c5 */ /* 0x000fe40000010000 */
        /* <DEDUP_REMOVED lines=8> */
[----:B------:R-:W-:Y:S03]  /*17b0*/  HGMMA.64x64x16.F32.BF16 R24, gdesc[UR8], R24, gsb0 ;  /* 0x00e00000081879f0 */ /* 0x000fe60008001818 */
[----:B------:R-:W-:Y:S02]  /*17c0*/  WARPGROUP.DEPBAR.LE gsb0, 0x0 ;  /* 0x00008000000079c5 */ /* 0x000fe40000010000 */
[----:B------:R-:W-:Y:S05]  /*17d0*/  @!P1 BRA `(.L_x_22) ;  /* 0x0000000400249947 */ /* 0x000fea0003800000 */
[----:B------:R-:W-:Y:S02]  /*17e0*/  UIADD3 UR6, UR39, 0x1, URZ ;  /* 0x0000000127067890 */ /* 0x000fe4000fffe03f */
[----:B------:R-:W-:Y:S02]  /*17f0*/  IMAD.U32 R3, RZ, RZ, UR39 ;  /* 0x00000027ff037e24 */ /* 0x000fe4000f8e00ff */
[----:B------:R-:W-:-:S04]  /*1800*/  UISETP.NE.AND UP0, UPT, UR6, 0x5, UPT ;  /* 0x000000050600788c */ /* 0x000fc8000bf05270 */
[----:B------:R-:W-:Y:S02]  /*1810*/  USEL UR7, URZ, 0x1, UP0 ;  /* 0x000000013f077887 */ /* 0x000fe40008000000 */
[----:B------:R-:W-:Y:S02]  /*1820*/  USEL UR6, UR6, URZ, UP0 ;  /* 0x0000003f06067287 */ /* 0x000fe40008000000 */
[----:B------:R-:W-:-:S06]  /*1830*/  ULOP3.LUT UR7, UR38, UR7, URZ, 0x3c, !UPT ;  /* 0x0000000726077292 */ /* 0x000fcc000f8e3c3f */
[----:B------:R-:W-:-:S07]  /*1840*/  IMAD.U32 R7, RZ, RZ, UR7 ;  /* 0x00000007ff077e24 */ /* 0x000fce000f8e00ff */
.L_x_29:
[----:B------:R-:W-:Y:S05]  /*1850*/  @!P0 BRA `(.L_x_23) ;  /* 0x0000000000048947 */ /* 0x000fea0003800000 */
[----:B------:R-:W-:Y:S01]  /*1860*/  BPT.TRAP 0x1 ;  /* 0x000000040000795c */ /* 0x000fe20000300000 */
.L_x_23:
[----:B------:R-:W2:Y:S01]  /*1870*/  S2UR UR8, SR_CgaCtaId ;  /* 0x00000000000879c3 */ /* 0x000ea20000008800 */
[----:B------:R-:W-:Y:S01]  /*1880*/  UMOV UR7, 0x400 ;  /* 0x0000040000077882 */ /* 0x000fe20000000000 */
[----:B01----:R-:W-:Y:S01]  /*1890*/  IMAD.U32 R5, RZ, RZ, UR6 ;  /* 0x00000006ff057e24 */ /* 0x003fe2000f8e00ff */
[----:B------:R-:W-:Y:S01]  /*18a0*/  SHF.L.U32 R4, R7, 0x1f, RZ ;  /* 0x0000001f07047819 */ /* 0x000fe200000006ff */
[----:B--2---:R-:W-:-:S06]  /*18b0*/  ULEA UR7, UR8, UR7, 0x18 ;  /* 0x0000000708077291 */ /* 0x004fcc000f8ec03f */
[----:B------:R-:W-:-:S04]  /*18c0*/  IMAD.U32 R6, RZ, RZ, UR7 ;  /* 0x00000007ff067e24 */ /* 0x000fc8000f8e00ff */
[----:B------:R-:W-:-:S04]  /*18d0*/  IMAD R5, R5, 0x8, R6 ;  /* 0x0000000805057824 */ /* 0x000fc800078e0206 */
[----:B------:R0:W1:Y:S01]  /*18e0*/  SYNCS.PHASECHK.TRANS64.TRYWAIT P1, [R5+URZ], R4 ;  /* 0x00000004050075a7 */ /* 0x000062000802017f */
[----:B------:R-:W-:Y:S05]  /*18f0*/  @!P0 BRA `(.L_x_24) ;  /* 0x0000000000048947 */ /* 0x000fea0003800000 */
[----:B------:R-:W-:Y:S01]  /*1900*/  BPT.TRAP 0x1 ;  /* 0x000000040000795c */ /* 0x000fe20000300000 */
.L_x_24:
[----:B-1----:R-:W-:Y:S05]  /*1910*/  @P1 BRA `(.L_x_25) ;  /* 0x0000000000081947 */ /* 0x002fea0003800000 */
[----:B------:R-:W1:Y:S02]  /*1920*/  SYNCS.PHASECHK.TRANS64.TRYWAIT P1, [R5+URZ], R4 ;  /* 0x00000004050075a7 */ /* 0x000e64000802017f */
[----:B-1----:R-:W-:Y:S05]  /*1930*/  @!P1 BRA `(.L_x_26) ;  /* 0x0000004400c89947 */ /* 0x002fea0003800000 */
.L_x_25:
[----:B------:R-:W-:Y:S01]  /*1940*/  ULEA UR7, UR6, UR4, 0xa ;  /* 0x0000000406077291 */ /* 0x000fe2000f8e503f */
[----:B------:R-:W-:Y:S01]  /*1950*/  WARPGROUP.ARRIVE ;  /* 0x00000000000079c5 */ /* 0x000fe20000000000 */
[----:B------:R-:W-:Y:S01]  /*1960*/  ULEA UR12, UR6, UR5, 0x9 ;  /* 0x00000005060c7291 */ /* 0x000fe2000f8e483f */
[----:B------:R-:W-:Y:S01]  /*1970*/  UMOV UR9, 0x40000040 ;  /* 0x4000004000097882 */ /* 0x000fe20000000000 */
[----:B------:R-:W-:-:S03]  /*1980*/  UMOV UR11, 0x40000040 ;  /* 0x40000040000b7882 */ /* 0x000fc60000000000 */
[----:B------:R-:W-:Y:S02]  /*1990*/  UMOV UR8, UR7 ;  /* 0x0000000700087c82 */ /* 0x000fe40008000000 */
[----:B------:R-:W-:Y:S02]  /*19a0*/  UMOV UR10, UR12 ;  /* 0x0000000c000a7c82 */ /* 0x000fe40008000000 */
[----:B------:R-:W-:Y:S01]  /*19b0*/  HGMMA.64x64x16.F32.BF16 R24, gdesc[UR8], R24, gsb0 ;  /* 0x00e00000081879f0 */ /* 0x000fe20008001818 */
        /* <DEDUP_REMOVED lines=23> */
[----:B------:R-:W-:Y:S01]  /*1b30*/  BPT.TRAP 0x1 ;  /* 0x000000040000795c */ /* 0x000fe20000300000 */
.L_x_27:
[----:B------:R-:W-:-:S13]  /*1b40*/  ISETP.NE.AND P1, PT, R23, RZ, PT ;  /* 0x000000ff1700720c */ /* 0x000fda0003f25270 */
[----:B01----:R-:W-:-:S04]  /*1b50*/  @P1 IMAD R4, R3, 0x8, R6 ;  /* 0x0000000803041824 */ /* 0x003fc800078e0206 */
[----:B------:R-:W-:-:S05]  /*1b60*/  @P1 VIADD R5, R4, 0x28 ;  /* 0x0000002804051836 */ /* 0x000fca0000000000 */
[----:B------:R-:W-:-:S04]  /*1b70*/  @P1 PRMT R5, R22, 0x654, R5 ;  /* 0x0000065416051816 */ /* 0x000fc80000000005 */
[----:B------:R0:W-:Y:S01]  /*1b80*/  @P1 SYNCS.ARRIVE.TRANS64.RED.A1T0 RZ, [R5+URZ], RZ ;  /* 0x000000ff05ff19a7 */ /* 0x0001e2000810043f */
[----:B------:R-:W-:-:S13]  /*1b90*/  ISETP.GT.U32.AND P1, PT, R19, 0x1, PT ;  /* 0x000000011300780c */ /* 0x000fda0003f24070 */
[----:B0-----:R-:W-:Y:S05]  /*1ba0*/  @P1 BRA `(.L_x_28) ;  /* 0x0000000000041947 */ /* 0x001fea0003800000 */
[----:B------:R-:W-:Y:S01]  /*1bb0*/  BPT.TRAP 0x1 ;  /* 0x000000040000795c */ /* 0x000fe20000300000 */
.L_x_28:
[----:B------:R-:W-:Y:S01]  /*1bc0*/  UIADD3 UR6, UR6, 0x1, URZ ;  /* 0x0000000106067890 */ /* 0x000fe2000fffe03f */
[C---:B------:R-:W-:Y:S01]  /*1bd0*/  ISETP.GT.AND P2, PT, R0.reuse, 0x1, PT ;  /* 0x000000010000780c */ /* 0x040fe20003f44270 */
[----:B------:R-:W-:Y:S02]  /*1be0*/  VIADD R3, R3, 0x1 ;  /* 0x0000000103037836 */ /* 0x000fe40000000000 */
[----:B------:R-:W-:Y:S01]  /*1bf0*/  UISETP.NE.AND UP0, UPT, UR6, 0x5, UPT ;  /* 0x000000050600788c */ /* 0x000fe2000bf05270 */
[----:B------:R-:W-:Y:S02]  /*1c00*/  VIADD R0, R0, 0xffffffff ;  /* 0xffffffff00007836 */ /* 0x000fe40000000000 */
[C---:B------:R-:W-:Y:S01]  /*1c10*/  ISETP.NE.AND P1, PT, R3.reuse, 0x5, PT ;  /* 0x000000050300780c */ /* 0x040fe20003f25270 */
[----:B------:R-:W-:Y:S02]  /*1c20*/  USEL UR7, URZ, 0x1, UP0 ;  /* 0x000000013f077887 */ /* 0x000fe40008000000 */
[----:B------:R-:W-:Y:S01]  /*1c30*/  USEL UR6, UR6, URZ, UP0 ;  /* 0x0000003f06067287 */ /* 0x000fe20008000000 */
[----:B------:R-:W-:-:S03]  /*1c40*/  SEL R3, R3, RZ, P1 ;  /* 0x000000ff03037207 */ /* 0x000fc60000800000 */
[----:B------:R-:W-:Y:S01]  /*1c50*/  LOP3.LUT R7, R7, UR7, RZ, 0x3c, !PT ;  /* 0x0000000707077c12 */ /* 0x000fe2000f8e3cff */
[----:B------:R-:W-:Y:S07]  /*1c60*/  @P2 BRA `(.L_x_29) ;  /* 0xfffffff800f82947 */ /* 0x000fee000383ffff */
.L_x_22:
[----:B------:R-:W2:Y:S02]  /*1c70*/  LDC R0, c[0x0][0x28c] ;  /* 0x0000a300ff007b82 */ /* 0x000ea40000000800 */
[----:B--2---:R-:W-:-:S13]  /*1c80*/  ISETP.GE.AND P1, PT, R0, 0x1, PT ;  /* 0x000000010000780c */ /* 0x004fda0003f26270 */
[----:B------:R-:W-:Y:S05]  /*1c90*/  @!P1 BRA `(.L_x_30) ;  /* 0x0000000000509947 */ /* 0x000fea0003800000 */
[----:B------:R-:W-:Y:S05]  /*1ca0*/  @!P0 BRA `(.L_x_31) ;  /* 0x0000000000048947 */ /* 0x000fea0003800000 */
[----:B------:R-:W-:Y:S01]  /*1cb0*/  BPT.TRAP 0x1 ;  /* 0x000000040000795c */ /* 0x000fe20000300000 */
.L_x_31:
[----:B------:R-:W-:Y:S01]  /*1cc0*/  ISETP.NE.AND P0, PT, R23, RZ, PT ;  /* 0x000000ff1700720c */ /* 0x000fe20003f05270 */
[----:B------:R-:W-:Y:S01]  /*1cd0*/  BSSY B0, `(.L_x_32) ;  /* 0x000000e000007945 */ /* 0x000fe20003800000 */
[----:B------:R-:W-:-:S11]  /*1ce0*/  ISETP.GT.U32.AND P1, PT, R19, 0x1, PT ;  /* 0x000000011300780c */ /* 0x000fd60003f24070 */
[----:B------:R-:W-:Y:S05]  /*1cf0*/  @!P0 BRA `(.L_x_33) ;  /* 0x00000000002c8947 */ /* 0x000fea0003800000 */
[----:B------:R-:W-:-:S04]  /*1d00*/  UISETP.LT.AND UP0, UPT, UR40, 0x1, UPT ;  /* 0x000000012800788c */ /* 0x000fc8000bf01270 */
[----:B------:R-:W-:-:S04]  /*1d10*/  USEL UR6, UR40, 0x1, UP0 ;  /* 0x0000000128067887 */ /* 0x000fc80008000000 */
[----:B------:R-:W-:-:S04]  /*1d20*/  UIADD3 UR6, UR39, UR40, -UR6 ;  /* 0x0000002827067290 */ /* 0x000fc8000fffe806 */
[----:B------:R-:W-:-:S04]  /*1d30*/  UIMAD.WIDE.U32 UR4, UR6, -0x33333333, URZ ;  /* 0xcccccccd060478a5 */ /* 0x000fc8000f8e003f */
[----:B------:R-:W-:-:S04]  /*1d40*/  USHF.R.U32.HI UR4, URZ, 0x2, UR5 ;  /* 0x000000023f047899 */ /* 0x000fc80008011605 */
[----:B------:R-:W-:-:S06]  /*1d50*/  UIMAD UR6, UR4, -0x5, UR6 ;  /* 0xfffffffb040678a4 */ /* 0x000fcc000f8e0206 */
[----:B------:R-:W-:-:S04]  /*1d60*/  IMAD.U32 R3, RZ, RZ, UR6 ;  /* 0x00000006ff037e24 */ /* 0x000fc8000f8e00ff */
[----:B------:R-:W-:-:S04]  /*1d70*/  IMAD R0, R3, 0x8, R6 ;  /* 0x0000000803007824 */ /* 0x000fc800078e0206 */
[----:B------:R-:W-:-:S05]  /*1d80*/  VIADD R3, R0, 0x28 ;  /* 0x0000002800037836 */ /* 0x000fca0000000000 */
[----:B------:R-:W-:-:S04]  /*1d90*/  PRMT R3, R22, 0x654, R3 ;  /* 0x0000065416037816 */ /* 0x000fc80000000003 */
[----:B------:R2:W-:Y:S03]  /*1da0*/  SYNCS.ARRIVE.TRANS64.RED.A1T0 RZ, [R3+URZ], RZ ;  /* 0x000000ff03ff79a7 */ /* 0x0005e6000810043f */
.L_x_33:
[----:B------:R-:W-:Y:S05]  /*1db0*/  BSYNC B0 ;  /* 0x0000000000007941 */ /* 0x000fea0003800000 */
.L_x_32:
[----:B------:R-:W-:Y:S05]  /*1dc0*/  @P1 BRA `(.L_x_30) ;  /* 0x0000000000041947 */ /* 0x000fea0003800000 */
[----:B------:R-:W-:Y:S01]  /*1dd0*/  BPT.TRAP 0x1 ;  /* 0x000000040000795c */ /* 0x000fe20000300000 */
.L_x_30:
[----:B------:R-:W3:Y:S01]  /*1de0*/  LDC R6, c[0x0][0x288] ;  /* 0x0000a200ff067b82 */ /* 0x000ee20000000800 */
[--C-:B------:R-:W-:Y:S01]  /*1df0*/  SHF.R.U32.HI R0, RZ, 0x2, R18.reuse ;  /* 0x00000002ff007819 */ /* 0x100fe20000011612 */
[----:B------:R-:W-:Y:S01]  /*1e00*/  IMAD.SHL.U32 R61, R61, 0x40, RZ ;  /* 0x000000403d3d7824 */ /* 0x000fe200078e00ff */
[----:B01----:R-:W-:Y:S01]  /*1e10*/  SHF.R.U32.HI R5, RZ, 0x7, R18 ;  /* 0x00000007ff057819 */ /* 0x003fe20000011612 */
[----:B------:R-:W-:Y:S01]  /*1e20*/  UIADD3 UR39, UR40, UR39, URZ ;  /* 0x0000002728277290 */ /* 0x000fe2000fffe03f */
[----:B--2---:R-:W-:Y:S01]  /*1e30*/  LOP3.LUT R3, R0, 0x7, RZ, 0xc0, !PT ;  /* 0x0000000700037812 */ /* 0x004fe200078ec0ff */
[C---:B------:R-:W-:Y:S01]  /*1e40*/  IMAD.SHL.U32 R10, R18.reuse, 0x2, RZ ;  /* 0x00000002120a7824 */ /* 0x040fe200078e00ff */
[----:B------:R-:W-:Y:S01]  /*1e50*/  LOP3.LUT R0, R5, 0x1, RZ, 0xc0, !PT ;  /* 0x0000000105007812 */ /* 0x000fe200078ec0ff */
[----:B------:R-:W-:Y:S01]  /*1e60*/  UISETP.GT.U32.AND UP0, UPT, UR39, 0x4, UPT ;  /* 0x000000042700788c */ /* 0x000fe2000bf04070 */
[C---:B------:R-:W-:Y:S01]  /*1e70*/  LOP3.LUT R5, R18.reuse, 0x3, RZ, 0xc0, !PT ;  /* 0x0000000312057812 */ /* 0x040fe200078ec0ff */
[----:B------:R-:W-:Y:S01]  /*1e80*/  ULDC UR7, c[0x0][0x284] ;  /* 0x0000a10000077ab9 */ /* 0x000fe20000000800 */
[----:B------:R-:W-:Y:S01]  /*1e90*/  LOP3.LUT R4, R18, 0x60, RZ, 0xc0, !PT ;  /* 0x0000006012047812 */ /* 0x000fe200078ec0ff */
[----:B------:R-:W-:Y:S01]  /*1ea0*/  IMAD.SHL.U32 R8, R0, 0x40, RZ ;  /* 0x0000004000087824 */ /* 0x000fe200078e00ff */
[----:B------:R-:W-:Y:S01]  /*1eb0*/  UISETP.LT.U32.AND UP0, UPT, UR40, 0x5, UP0 ;  /* 0x000000052800788c */ /* 0x000fe20008701070 */
[----:B------:R-:W-:Y:S01]  /*1ec0*/  SHF.R.S32.HI R15, RZ, 0x1f, R59 ;  /* 0x0000001fff0f7819 */ /* 0x000fe2000001143b */
[----:B------:R-:W-:Y:S01]  /*1ed0*/  UISETP.GE.U32.AND UP1, UPT, UR40, 0x5, UPT ;  /* 0x000000052800788c */ /* 0x000fe2000bf26070 */
[----:B------:R-:W-:Y:S01]  /*1ee0*/  SHF.R.U32.HI R4, RZ, 0x1, R4 ;  /* 0x00000001ff047819 */ /* 0x000fe20000011604 */
[----:B------:R-:W-:Y:S01]  /*1ef0*/  ULDC.64 UR8, c[0x0][0x5d0] ;  /* 0x0001740000087ab9 */ /* 0x000fe20000000a00 */
[C---:B------:R-:W-:Y:S01]  /*1f00*/  LOP3.LUT R10, R61.reuse, 0x6, R10, 0xf8, !PT ;  /* 0x000000063d0a7812 */ /* 0x040fe200078ef80a */
[----:B------:R-:W-:Y:S01]  /*1f10*/  UIMAD.WIDE.U32 UR4, UR39, -0x33333333, URZ ;  /* 0xcccccccd270478a5 */ /* 0x000fe2000f8e003f */
[--C-:B------:R-:W-:Y:S01]  /*1f20*/  IADD3 R7, RZ, -R4, -R3.reuse ;  /* 0x80000004ff077210 */ /* 0x100fe20007ffe803 */
[----:B------:R-:W-:Y:S01]  /*1f30*/  USEL UR6, URZ, 0x1, !UP0 ;  /* 0x000000013f067887 */ /* 0x000fe2000c000000 */
[----:B------:R-:W-:Y:S01]  /*1f40*/  LOP3.LUT R3, R8, 0x40, R3, 0xe2, !PT ;  /* 0x0000004008037812 */ /* 0x000fe200078ee203 */
[C---:B------:R-:W-:Y:S01]  /*1f50*/  IMAD.WIDE R8, R60.reuse, 0x80, RZ ;  /* 0x000000803c087825 */ /* 0x040fe200078e02ff */
[----:B---3--:R-:W-:Y:S01]  /*1f60*/  ISETP.GE.AND P0, PT, R61, R6, PT ;  /* 0x000000063d00720c */ /* 0x008fe20003f06270 */
[----:B------:R-:W-:Y:S01]  /*1f70*/  USHF.R.U32.HI UR4, URZ, 0x2, UR5 ;  /* 0x000000023f047899 */ /* 0x000fe20008011605 */
[----:B------:R-:W-:Y:S01]  /*1f80*/  SHF.R.S32.HI R11, RZ, 0x1f, R10 ;  /* 0x0000001fff0b7819 */ /* 0x000fe2000001140a */
[----:B------:R-:W-:Y:S01]  /*1f90*/  IMAD R12, R5, -0x2, R6 ;  /* 0xfffffffe050c7824 */ /* 0x000fe200078e0206 */
[----:B------:R-:W-:Y:S01]  /*1fa0*/  ULOP3.LUT UR38, UR38, UR6, URZ, 0x3c, !UPT ;  /* 0x0000000626267292 */ /* 0x000fe2000f8e3c3f */
[----:B------:R-:W-:Y:S01]  /*1fb0*/  IMAD.SHL.U32 R5, R60, 0x80, RZ ;  /* 0x000000803c057824 */ /* 0x000fe200078e00ff */
[----:B------:R-:W-:Y:S01]  /*1fc0*/  LOP3.LUT R73, R8, R3, R4, 0xfe, !PT ;  /* 0x0000000308497212 */ /* 0x000fe200078efe04 */
[----:B------:R-:W-:Y:S01]  /*1fd0*/  IMAD R6, R15, UR8, RZ ;  /* 0x000000080f067c24 */ /* 0x000fe2000f8e02ff */
[----:B------:R-:W-:Y:S01]  /*1fe0*/  UIMAD UR39, UR4, -0x5, UR39 ;  /* 0xfffffffb042778a4 */ /* 0x000fe2000f8e0227 */
[----:B------:R-:W-:Y:S01]  /*1ff0*/  IMAD R0, R0, -0x40, R7 ;  /* 0xffffffc000007824 */ /* 0x000fe200078e0207 */
[----:B------:R-:W-:Y:S01]  /*2000*/  ISETP.GE.OR P0, PT, R5, UR7, P0 ;  /* 0x0000000705007c0c */ /* 0x000fe20008706670 */
[C---:B------:R-:W-:Y:S01]  /*2010*/  IMAD R13, R59.reuse, UR9, R6 ;  /* 0x000000093b0d7c24 */ /* 0x040fe2000f8e0206 */
[----:B------:R-:W-:Y:S01]  /*2020*/  @UP1 ULOP3.LUT UR38, UR38, 0x1, UR4, 0x78, !UPT ;  /* 0x0000000126261892 */ /* 0x000fe2000f8e7804 */
[----:B------:R-:W-:Y:S01]  /*2030*/  IMAD.WIDE.U32 R6, R59, UR8, R10 ;  /* 0x000000083b067c25 */ /* 0x000fe2000f8e000a */
[----:B------:R-:W-:-:S03]  /*2040*/  IADD3 R3, -R5, UR7, R0 ;  /* 0x0000000705037c10 */ /* 0x000fc6000fffe100 */
[----:B------:R-:W-:Y:S02]  /*2050*/  IMAD.IADD R7, R7, 0x1, R13 ;  /* 0x0000000107077824 */ /* 0x000fe400078e020d */
[----:B------:R-:W-:Y:S02]  /*2060*/  IMAD.IADD R4, R12, 0x1, -R61 ;  /* 0x000000010c047824 */ /* 0x000fe400078e0a3d */
[----:B------:R-:W-:Y:S02]  /*2070*/  IMAD.MOV.U32 R0, RZ, RZ, -0x1 ;  /* 0xffffffffff007424 */ /* 0x000fe400078e00ff */
[----:B------:R-:W-:Y:S05]  /*2080*/  @P0 BRA `(.L_x_34) ;  /* 0x0000002000a40947 */ /* 0x000fea0003800000 */
[----:B------:R-:W0:Y:S01]  /*2090*/  LDC.64 R66, c[0x0][0x5c8] ;  /* 0x00017200ff427b82 */ /* 0x000e220000000a00 */
[----:B-----5:R-:W-:Y:S01]  /*20a0*/  FSETP.NEU.AND P0, PT, R57, RZ, PT ;  /* 0x000000ff3900720b */ /* 0x020fe20003f0d000 */
[----:B------:R-:W-:Y:S01]  /*20b0*/  BSSY B0, `(.L_x_34) ;  /* 0x0000226000007945 */ /* 0x000fe20003800000 */
[----:B------:R-:W-:-:S04]  /*20c0*/  ISETP.GT.AND P2, PT, R4, RZ, PT ;  /* 0x000000ff0400720c */ /* 0x000fc80003f44270 */
[----:B------:R-:W-:Y:S01]  /*20d0*/  ISETP.GT.AND P1, PT, R3, RZ, P2 ;  /* 0x000000ff0300720c */ /* 0x000fe20001724270 */
[-C--:B0-----:R-:W-:Y:S02]  /*20e0*/  IMAD R12, R9, R66.reuse, RZ ;  /* 0x00000042090c7224 */ /* 0x081fe400078e02ff */
[----:B------:R-:W-:-:S04]  /*20f0*/  IMAD.WIDE.U32 R60, R73, R66, R6 ;  /* 0x00000042493c7225 */ /* 0x000fc800078e0006 */
[----:B------:R-:W-:-:S04]  /*2100*/  IMAD R5, R73, R67, R12 ;  /* 0x0000004349057224 */ /* 0x000fc800078e020c */
[----:B------:R-:W-:Y:S01]  /*2110*/  IMAD.IADD R75, R61, 0x1, R5 ;  /* 0x000000013d4b7824 */ /* 0x000fe200078e0205 */
[----:B------:R-:W-:Y:S06]  /*2120*/  @!P0 BRA `(.L_x_35) ;  /* 0x0000001400e88947 */ /* 0x000fec0003800000 */
[----:B------:R-:W0:Y:S01]  /*2130*/  LDC.64 R64, c[0x0][0x5b8] ;  /* 0x00016e00ff407b82 */ /* 0x000e220000000a00 */
[----:B------:R-:W-:-:S07]  /*2140*/  ULDC.64 UR4, c[0x0][0x5c0] ;  /* 0x0001700000047ab9 */ /* 0x000fce0000000a00 */
[----:B------:R-:W1:Y:S08]  /*2150*/  LDC.64 R68, c[0x0][0x5b0] ;  /* 0x00016c00ff447b82 */ /* 0x000e700000000a00 */
[----:B------:R-:W2:Y:S01]  /*2160*/  LDC.64 R70, c[0x0][0x5a8] ;  /* 0x00016a00ff467b82 */ /* 0x000ea20000000a00 */
[-C--:B0-----:R-:W-:Y:S02]  /*2170*/  IMAD R6, R15, R64.reuse, RZ ;  /* 0x000000400f067224 */ /* 0x081fe400078e02ff */
[----:B------:R-:W-:-:S04]  /*2180*/  IMAD.WIDE.U32 R62, R59, R64, R10 ;  /* 0x000000403b3e7225 */ /* 0x000fc800078e000a */
[----:B------:R-:W-:Y:S02]  /*2190*/  IMAD R61, R59, R65, R6 ;  /* 0x000000413b3d7224 */ /* 0x000fe400078e0206 */
[-C--:B-1----:R-:W-:Y:S02]  /*21a0*/  IMAD R8, R9, R68.reuse, RZ ;  /* 0x0000004409087224 */ /* 0x082fe400078e02ff */
[----:B------:R-:W-:Y:S02]  /*21b0*/  IMAD.IADD R13, R63, 0x1, R61 ;  /* 0x000000013f0d7824 */ /* 0x000fe400078e023d */
[----:B------:R-:W-:Y:S02]  /*21c0*/  IMAD.MOV.U32 R12, RZ, RZ, R62 ;  /* 0x000000ffff0c7224 */ /* 0x000fe400078e003e */
[C---:B------:R-:W-:Y:S02]  /*21d0*/  IMAD R65, R73.reuse, R69, R8 ;  /* 0x0000004549417224 */ /* 0x040fe400078e0208 */
[----:B------:R-:W-:-:S04]  /*21e0*/  IMAD.WIDE.U32 R6, R73, R68, R12 ;  /* 0x0000004449067225 */ /* 0x000fc800078e000c */
[----:B------:R-:W-:Y:S01]  /*21f0*/  IMAD.IADD R5, R7, 0x1, R65 ;  /* 0x0000000107057824 */ /* 0x000fe200078e0241 */
[----:B--2---:R-:W-:-:S04]  /*2200*/  LEA R14, P0, R6, R70, 0x1 ;  /* 0x00000046060e7211 */ /* 0x004fc800078008ff */
[----:B------:R-:W-:-:S05]  /*2210*/  LEA.HI.X R15, R6, R71, R5, 0x1, P0 ;  /* 0x00000047060f7211 */ /* 0x000fca00000f0c05 */
[----:B------:R0:W2:Y:S01]  /*2220*/  @P1 LDG.E.LTC128B.U16 R5, desc[UR36][R14.64] ;  /* 0x000000240e051981 */ /* 0x0000a2000c1e1520 */
[----:B------:R-:W-:Y:S01]  /*2230*/  IMAD.WIDE.U32 R6, R73, R68, R10 ;  /* 0x0000004449067225 */ /* 0x000fe200078e000a */
[----:B------:R-:W-:Y:S03]  /*2240*/  BSSY B1, `(.L_x_36) ;  /* 0x0000013000017945 */ /* 0x000fe60003800000 */
[----:B------:R-:W-:Y:S02]  /*2250*/  IMAD.IADD R7, R65, 0x1, R7 ;  /* 0x0000000141077824 */ /* 0x000fe400078e0207 */
[----:B------:R-:W-:Y:S01]  /*2260*/  IMAD.WIDE.U32 R20, R59, R64, R6 ;  /* 0x000000403b147225 */ /* 0x000fe200078e0006 */
[----:B0-----:R-:W-:-:S03]  /*2270*/  SHF.L.U64.HI R15, R68, 0x3, R69 ;  /* 0x00000003440f7819 */ /* 0x001fc60000010245 */
[----:B------:R-:W-:Y:S01]  /*2280*/  IMAD.IADD R7, R61, 0x1, R21 ;  /* 0x000000013d077824 */ /* 0x000fe200078e0215 */
[----:B------:R-:W-:Y:S01]  /*2290*/  LEA R6, P4, R20, R70, 0x1 ;  /* 0x0000004614067211 */ /* 0x000fe200078808ff */
[----:B------:R-:W-:-:S03]  /*22a0*/  IMAD.SHL.U32 R14, R68, 0x8, RZ ;  /* 0x00000008440e7824 */ /* 0x000fc600078e00ff */
[----:B------:R-:W-:Y:S01]  /*22b0*/  LEA.HI.X R7, R20, R71, R7, 0x1, P4 ;  /* 0x0000004714077211 */ /* 0x000fe200020f0c07 */
[----:B--2---:R-:W-:-:S04]  /*22c0*/  IMAD.U32 R8, R5, 0x10000, RZ ;  /* 0x0001000005087824 */ /* 0x004fc800078e00ff */
[----:B------:R-:W-:Y:S01]  /*22d0*/  FMUL R9, R8, R57 ;  /* 0x0000003908097220 */ /* 0x000fe20000400000 */
[----:B------:R-:W-:-:S03]  /*22e0*/  LEA R8, P0, R60, UR4, 0x1 ;  /* 0x000000043c087c11 */ /* 0x000fc6000f8008ff */
[----:B------:R-:W-:Y:S01]  /*22f0*/  FFMA R24, R24, R56, R9 ;  /* 0x0000003818187223 */ /* 0x000fe20000000009 */
[----:B------:R-:W-:Y:S02]  /*2300*/  LEA.HI.X R9, R60, UR5, R75, 0x1, P0 ;  /* 0x000000053c097c11 */ /* 0x000fe400080f0c4b */
[----:B------:R-:W-:Y:S02]  /*2310*/  ISETP.GT.AND P0, PT, R4, 0x1, PT ;  /* 0x000000010400780c */ /* 0x000fe40003f04270 */
[----:B------:R-:W-:Y:S02]  /*2320*/  F2FP.BF16.F32.PACK_AB R24, RZ, R24 ;  /* 0x00000018ff18723e */ /* 0x000fe400000010ff */
[----:B------:R-:W-:-:S03]  /*2330*/  ISETP.GT.AND P3, PT, R3, RZ, P0 ;  /* 0x000000ff0300720c */ /* 0x000fc60000764270 */
[----:B------:R0:W-:Y:S10]  /*2340*/  @P1 STG.E.U16 desc[UR36][R8.64], R24 ;  /* 0x0000001808001986 */ /* 0x0001f4000c101524 */
[----:B------:R-:W-:Y:S05]  /*2350*/  @!P3 BRA `(.L_x_37) ;  /* 0x000000000004b947 */ /* 0x000fea0003800000 */
[----:B------:R1:W5:Y:S02]  /*2360*/  LDG.E.LTC128B.U16 R5, desc[UR36][R6.64+0x2] ;  /* 0x0000022406057981 */ /* 0x000364000c1e1520 */
.L_x_37:
[----:B------:R-:W-:Y:S05]  /*2370*/  BSYNC B1 ;  /* 0x0000000000017941 */ /* 0x000fea0003800000 */
.L_x_36:
[----:B-----5:R-:W-:Y:S01]  /*2380*/  IMAD.U32 R12, R5, 0x10000, RZ ;  /* 0x00010000050c7824 */ /* 0x020fe200078e00ff */
[----:B------:R-:W-:Y:S01]  /*2390*/  ISETP.GT.AND P2, PT, R3, 0x8, P2 ;  /* 0x000000080300780c */ /* 0x000fe20001744270 */
[----:B------:R-:W-:Y:S01]  /*23a0*/  IMAD.WIDE.U32 R20, R73, R68, R14 ;  /* 0x0000004449147225 */ /* 0x000fe200078e000e */
[----:B0-----:R-:W-:-:S03]  /*23b0*/  PRMT R24, R5, 0x7610, R24 ;  /* 0x0000761005187816 */ /* 0x001fc60000000018 */
[----:B------:R-:W-:Y:S01]  /*23c0*/  FMUL R12, R12, R57 ;  /* 0x000000390c0c7220 */ /* 0x000fe20000400000 */
[----:B------:R-:W-:Y:S01]  /*23d0*/  IMAD.IADD R65, R65, 0x1, R21 ;  /* 0x0000000141417824 */ /* 0x000fe200078e0215 */
[----:B------:R-:W-:Y:S02]  /*23e0*/  IADD3 R62, P1, R62, R20, RZ ;  /* 0x000000143e3e7210 */ /* 0x000fe40007f3e0ff */
[----:B------:R-:W-:-:S03]  /*23f0*/  FFMA R12, R25, R56, R12 ;  /* 0x00000038190c7223 */ /* 0x000fc6000000000c */
[----:B------:R-:W-:Y:S02]  /*2400*/  IMAD.X R13, R65, 0x1, R13, P1 ;  /* 0x00000001410d7824 */ /* 0x000fe400008e060d */
[----:B------:R-:W-:Y:S02]  /*2410*/  F2FP.BF16.F32.PACK_AB R12, RZ, R12 ;  /* 0x0000000cff0c723e */ /* 0x000fe400000010ff */
[----:B------:R-:W-:Y:S02]  /*2420*/  LEA R14, P1, R62, R70, 0x1 ;  /* 0x000000463e0e7211 */ /* 0x000fe400078208ff */
[----:B------:R-:W-:Y:S02]  /*2430*/  PRMT R21, R12, 0x7610, R21 ;  /* 0x000076100c157816 */ /* 0x000fe40000000015 */
[----:B------:R-:W-:-:S03]  /*2440*/  LEA.HI.X R15, R62, R71, R13, 0x1, P1 ;  /* 0x000000473e0f7211 */ /* 0x000fc600008f0c0d */
[----:B------:R0:W-:Y:S04]  /*2450*/  @P3 STG.E.U16 desc[UR36][R8.64+0x2], R21 ;  /* 0x0000021508003986 */ /* 0x0001e8000c101524 */
[----:B------:R-:W2:Y:S01]  /*2460*/  @P2 LDG.E.LTC128B.U16 R24, desc[UR36][R14.64] ;  /* 0x000000240e182981 */ /* 0x000ea2000c1e1520 */
[----:B------:R-:W-:Y:S01]  /*2470*/  IADD3 R20, P1, R10, R20, RZ ;  /* 0x000000140a147210 */ /* 0x000fe20007f3e0ff */
[----:B------:R-:W-:Y:S01]  /*2480*/  BSSY B1, `(.L_x_38) ;  /* 0x0000011000017945 */ /* 0x000fe20003800000 */
[C---:B------:R-:W-:Y:S02]  /*2490*/  SHF.L.U64.HI R13, R66.reuse, 0x4, R67 ;  /* 0x00000004420d7819 */ /* 0x040fe40000010243 */
[----:B------:R-:W-:Y:S01]  /*24a0*/  ISETP.GT.AND P0, PT, R3, 0x8, P0 ;  /* 0x000000080300780c */ /* 0x000fe20000704270 */
[----:B0-----:R-:W-:Y:S01]  /*24b0*/  IMAD.X R21, R11, 0x1, R65, P1 ;  /* 0x000000010b157824 */ /* 0x001fe200008e0641 */
[----:B------:R-:W-:Y:S01]  /*24c0*/  LEA R12, P1, R66, R8, 0x4 ;  /* 0x00000008420c7211 */ /* 0x000fe200078220ff */
[----:B------:R-:W-:-:S04]  /*24d0*/  IMAD.WIDE.U32 R20, R59, R64, R20 ;  /* 0x000000403b147225 */ /* 0x000fc800078e0014 */
[----:B------:R-:W-:Y:S02]  /*24e0*/  IMAD.X R13, R13, 0x1, R9, P1 ;  /* 0x000000010d0d7824 */ /* 0x000fe400008e0609 */
[----:B------:R-:W-:Y:S02]  /*24f0*/  IMAD.IADD R11, R61, 0x1, R21 ;  /* 0x000000013d0b7824 */ /* 0x000fe400078e0215 */
[----:B--2---:R-:W-:-:S04]  /*2500*/  IMAD.U32 R10, R24, 0x10000, RZ ;  /* 0x00010000180a7824 */ /* 0x004fc800078e00ff */
[----:B------:R-:W-:Y:S01]  /*2510*/  FMUL R5, R10, R57 ;  /* 0x000000390a057220 */ /* 0x000fe20000400000 */
[----:B------:R-:W-:-:S03]  /*2520*/  LEA R10, P3, R20, R70, 0x1 ;  /* 0x00000046140a7211 */ /* 0x000fc600078608ff */
[----:B------:R-:W-:Y:S01]  /*2530*/  FFMA R5, R26, R56, R5 ;  /* 0x000000381a057223 */ /* 0x000fe20000000005 */
[----:B------:R-:W-:-:S04]  /*2540*/  LEA.HI.X R11, R20, R71, R11, 0x1, P3 ;  /* 0x00000047140b7211 */ /* 0x000fc800018f0c0b */
[----:B------:R-:W-:-:S05]  /*2550*/  F2FP.BF16.F32.PACK_AB R5, RZ, R5 ;  /* 0x00000005ff05723e */ /* 0x000fca00000010ff */
[----:B------:R0:W-:Y:S01]  /*2560*/  @P2 STG.E.U16 desc[UR36][R12.64], R5 ;  /* 0x000000050c002986 */ /* 0x0001e2000c101524 */
[----:B------:R-:W-:Y:S05]  /*2570*/  @!P0 BRA `(.L_x_39) ;  /* 0x0000000000048947 */ /* 0x000fea0003800000 */
[----:B------:R2:W5:Y:S02]  /*2580*/  LDG.E.LTC128B.U16 R24, desc[UR36][R10.64+0x2] ;  /* 0x000002240a187981 */ /* 0x000564000c1e1520 */
.L_x_39:
[----:B------:R-:W-:Y:S05]  /*2590*/  BSYNC B1 ;  /* 0x0000000000017941 */ /* 0x000fea0003800000 */
.L_x_38:
[----:B-----5:R-:W-:Y:S01]  /*25a0*/  IMAD.U32 R14, R24, 0x10000, RZ ;  /* 0x00010000180e7824 */ /* 0x020fe200078e00ff */
[----:B------:R-:W-:Y:S01]  /*25b0*/  ISETP.GT.AND P1, PT, R4, 0x8, PT ;  /* 0x000000080400780c */ /* 0x000fe20003f24270 */
[----:B------:R-:W-:Y:S02]  /*25c0*/  BSSY B1, `(.L_x_40) ;  /* 0x0000008000017945 */ /* 0x000fe40003800000 */
[----:B------:R-:W-:Y:S01]  /*25d0*/  FMUL R14, R14, R57 ;  /* 0x000000390e0e7220 */ /* 0x000fe20000400000 */
[----:B------:R-:W-:-:S03]  /*25e0*/  ISETP.GT.AND P2, PT, R3, RZ, P1 ;  /* 0x000000ff0300720c */ /* 0x000fc60000f44270 */
[----:B------:R-:W-:-:S05]  /*25f0*/  FFMA R14, R27, R56, R14 ;  /* 0x000000381b0e7223 */ /* 0x000fca000000000e */
[----:B------:R-:W-:-:S05]  /*2600*/  F2FP.BF16.F32.PACK_AB R14, RZ, R14 ;  /* 0x0000000eff0e723e */ /* 0x000fca00000010ff */
[----:B------:R3:W-:Y:S01]  /*2610*/  @P0 STG.E.U16 desc[UR36][R12.64+0x2], R14 ;  /* 0x0000020e0c000986 */ /* 0x0007e2000c101524 */
[----:B------:R-:W-:Y:S05]  /*2620*/  @!P2 BRA `(.L_x_41) ;  /* 0x000000000004a947 */ /* 0x000fea0003800000 */
[----:B------:R4:W5:Y:S02]  /*2630*/  LDG.E.LTC128B.U16 R24, desc[UR36][R6.64+0x10] ;  /* 0x0000102406187981 */ /* 0x000964000c1e1520 */
.L_x_41:
[----:B------:R-:W-:Y:S05]  /*2640*/  BSYNC B1 ;  /* 0x0000000000017941 */ /* 0x000fea0003800000 */
.L_x_40:
[----:B---3-5:R-:W-:Y:S01]  /*2650*/  IMAD.U32 R14, R24, 0x10000, RZ ;  /* 0x00010000180e7824 */ /* 0x028fe200078e00ff */
[----:B------:R-:W-:Y:S01]  /*2660*/  ISETP.GT.AND P0, PT, R4, 0x9, PT ;  /* 0x000000090400780c */ /* 0x000fe20003f04270 */
[----:B------:R-:W-:Y:S02]  /*2670*/  BSSY B1, `(.L_x_42) ;  /* 0x0000008000017945 */ /* 0x000fe40003800000 */
[----:B0-----:R-:W-:Y:S01]  /*2680*/  FMUL R5, R14, R57 ;  /* 0x000000390e057220 */ /* 0x001fe20000400000 */
[----:B------:R-:W-:-:S03]  /*2690*/  ISETP.GT.AND P3, PT, R3, RZ, P0 ;  /* 0x000000ff0300720c */ /* 0x000fc60000764270 */
[----:B------:R-:W-:-:S05]  /*26a0*/  FFMA R5, R28, R56, R5 ;  /* 0x000000381c057223 */ /* 0x000fca0000000005 */
[----:B------:R-:W-:-:S05]  /*26b0*/  F2FP.BF16.F32.PACK_AB R5, RZ, R5 ;  /* 0x00000005ff05723e */ /* 0x000fca00000010ff */
[----:B------:R0:W-:Y:S01]  /*26c0*/  @P2 STG.E.U16 desc[UR36][R8.64+0x10], R5 ;  /* 0x0000100508002986 */ /* 0x0001e2000c101524 */
[----:B------:R-:W-:Y:S05]  /*26d0*/  @!P3 BRA `(.L_x_43) ;  /* 0x000000000004b947 */ /* 0x000fea0003800000 */
[----:B------:R3:W5:Y:S02]  /*26e0*/  LDG.E.LTC128B.U16 R24, desc[UR36][R6.64+0x12] ;  /* 0x0000122406187981 */ /* 0x000764000c1e1520 */
.L_x_43:
[----:B------:R-:W-:Y:S05]  /*26f0*/  BSYNC B1 ;  /* 0x0000000000017941 */ /* 0x000fea0003800000 */
.L_x_42:
[----:B-----5:R-:W-:Y:S01]  /*2700*/  IMAD.U32 R14, R24, 0x10000, RZ ;  /* 0x00010000180e7824 */ /* 0x020fe200078e00ff */
[----:B------:R-:W-:Y:S01]  /*2710*/  ISETP.GT.AND P1, PT, R3, 0x8, P1 ;  /* 0x000000080300780c */ /* 0x000fe20000f24270 */
[----:B------:R-:W-:Y:S02]  /*2720*/  BSSY B1, `(.L_x_44) ;  /* 0x0000007000017945 */ /* 0x000fe40003800000 */
[----:B------:R-:W-:-:S04]  /*2730*/  FMUL R14, R14, R57 ;  /* 0x000000390e0e7220 */ /* 0x000fc80000400000 */
[----:B------:R-:W-:-:S05]  /*2740*/  FFMA R14, R29, R56, R14 ;  /* 0x000000381d0e7223 */ /* 0x000fca000000000e */
[----:B------:R-:W-:-:S05]  /*2750*/  F2FP.BF16.F32.PACK_AB R14, RZ, R14 ;  /* 0x0000000eff0e723e */ /* 0x000fca00000010ff */
[----:B------:R0:W-:Y:S01]  /*2760*/  @P3 STG.E.U16 desc[UR36][R8.64+0x12], R14 ;  /* 0x0000120e08003986 */ /* 0x0001e2000c101524 */
[----:B------:R-:W-:Y:S05]  /*2770*/  @!P1 BRA `(.L_x_45) ;  /* 0x0000000000049947 */ /* 0x000fea0003800000 */
[----:B------:R0:W5:Y:S02]  /*2780*/  LDG.E.LTC128B.U16 R24, desc[UR36][R10.64+0x10] ;  /* 0x000010240a187981 */ /* 0x000164000c1e1520 */
.L_x_45:
[----:B------:R-:W-:Y:S05]  /*2790*/  BSYNC B1 ;  /* 0x0000000000017941 */ /* 0x000fea0003800000 */
.L_x_44:
[----:B0----5:R-:W-:Y:S01]  /*27a0*/  IMAD.U32 R14, R24, 0x10000, RZ ;  /* 0x00010000180e7824 */ /* 0x021fe200078e00ff */
        /* <DEDUP_REMOVED lines=8> */
.L_x_47:
[----:B------:R-:W-:Y:S05]  /*2830*/  BSYNC B1 ;  /* 0x0000000000017941 */ /* 0x000fea0003800000 */
.L_x_46:
        /* <DEDUP_REMOVED lines=10> */
.L_x_49:
[----:B------:R-:W-:Y:S05]  /*28e0*/  BSYNC B1 ;  /* 0x0000000000017941 */ /* 0x000fea0003800000 */
.L_x_48:
[----:B0----5:R-:W-:Y:S01]  /*28f0*/  IMAD.U32 R14, R24, 0x10000, RZ ;  /* 0x00010000180e7824 */ /* 0x021fe200078e00ff */
        /* <DEDUP_REMOVED lines=9> */
.L_x_51:
[----:B------:R-:W-:Y:S05]  /*2990*/  BSYNC B1 ;  /* 0x0000000000017941 */ /* 0x000fea0003800000 */
.L_x_50:
        /* <DEDUP_REMOVED lines=9> */
.L_x_53:
[----:B------:R-:W-:Y:S05]  /*2a30*/  BSYNC B1 ;  /* 0x0000000000017941 */ /* 0x000fea0003800000 */
.L_x_52:
        /* <DEDUP_REMOVED lines=9> */
.L_x_55:
[----:B------:R-:W-:Y:S05]  /*2ad0*/  BSYNC B1 ;  /* 0x0000000000017941 */ /* 0x000fea0003800000 */
.L_x_54:
        /* <DEDUP_REMOVED lines=10> */
.L_x_57:
[----:B------:R-:W-:Y:S05]  /*2b80*/  BSYNC B1 ;  /* 0x0000000000017941 */ /* 0x000fea0003800000 */
.L_x_56:
        /* <DEDUP_REMOVED lines=10> */
.L_x_59:
[----:B------:R-:W-:Y:S05]  /*2c30*/  BSYNC B1 ;  /* 0x0000000000017941 */ /* 0x000fea0003800000 */
.L_x_58:
        /* <DEDUP_REMOVED lines=9> */
.L_x_61:
[----:B------:R-:W-:Y:S05]  /*2cd0*/  BSYNC B1 ;  /* 0x0000000000017941 */ /* 0x000fea0003800000 */
.L_x_60:
        /* <DEDUP_REMOVED lines=9> */
.L_x_63:
[----:B------:R-:W-:Y:S05]  /*2d70*/  BSYNC B1 ;  /* 0x0000000000017941 */ /* 0x000fea0003800000 */
.L_x_62:
        /* <DEDUP_REMOVED lines=10> */
.L_x_65:
[----:B------:R-:W-:Y:S05]  /*2e20*/  BSYNC B1 ;  /* 0x0000000000017941 */ /* 0x000fea0003800000 */
.L_x_64:
        /* <DEDUP_REMOVED lines=10> */
.L_x_67:
[----:B------:R-:W-:Y:S05]  /*2ed0*/  BSYNC B1 ;  /* 0x0000000000017941 */ /* 0x000fea0003800000 */
.L_x_66:
        /* <DEDUP_REMOVED lines=9> */
.L_x_69:
[----:B------:R-:W-:Y:S05]  /*2f70*/  BSYNC B1 ;  /* 0x0000000000017941 */ /* 0x000fea0003800000 */
.L_x_68:
        /* <DEDUP_REMOVED lines=9> */
.L_x_71:
[----:B------:R-:W-:Y:S05]  /*3010*/  BSYNC B1 ;  /* 0x0000000000017941 */ /* 0x000fea0003800000 */
.L_x_70:
        /* <DEDUP_REMOVED lines=10> */
.L_x_73:
[----:B------:R-:W-:Y:S05]  /*30c0*/  BSYNC B1 ;  /* 0x0000000000017941 */ /* 0x000fea0003800000 */
.L_x_72:
        /* <DEDUP_REMOVED lines=10> */
.L_x_75:
[----:B------:R-:W-:Y:S05]  /*3170*/  BSYNC B1 ;  /* 0x0000000000017941 */ /* 0x000fea0003800000 */
.L_x_74:
        /* <DEDUP_REMOVED lines=9> */
.L_x_77:
[----:B------:R-:W-:Y:S05]  /*3210*/  BSYNC B1 ;  /* 0x0000000000017941 */ /* 0x000fea0003800000 */
.L_x_76:
        /* <DEDUP_REMOVED lines=9> */
.L_x_79:
[----:B------:R-:W-:Y:S05]  /*32b0*/  BSYNC B1 ;  /* 0x0000000000017941 */ /* 0x000fea0003800000 */
.L_x_78:
        /* <DEDUP_REMOVED lines=10> */
.L_x_81:
[----:B------:R-:W-:Y:S05]  /*3360*/  BSYNC B1 ;  /* 0x0000000000017941 */ /* 0x000fea0003800000 */
.L_x_80:
        /* <DEDUP_REMOVED lines=10> */
.L_x_83:
[----:B------:R-:W-:Y:S05]  /*3410*/  BSYNC B1 ;  /* 0x0000000000017941 */ /* 0x000fea0003800000 */
.L_x_82:
        /* <DEDUP_REMOVED lines=9> */
.L_x_85:
[----:B------:R-:W-:Y:S05]  /*34b0*/  BSYNC B1 ;  /* 0x0000000000017941 */ /* 0x000fea0003800000 */
.L_x_84:
        /* <DEDUP_REMOVED lines=9> */
.L_x_87:
[----:B------:R-:W-:Y:S05]  /*3550*/  BSYNC B1 ;  /* 0x0000000000017941 */ /* 0x000fea0003800000 */
.L_x_86:
        /* <DEDUP_REMOVED lines=10> */
.L_x_89:
[----:B------:R-:W-:Y:S05]  /*3600*/  BSYNC B1 ;  /* 0x0000000000017941 */ /* 0x000fea0003800000 */
.L_x_88:
[----:B0----5:R-:W-:Y:S01]  /*3610*/  IMAD.U32 R14, R24, 0x10000, RZ ;  /* 0x00010000180e7824 */ /* 0x021fe200078e00ff */
[----:B------:R-:W-:Y:S01]  /*3620*/  ISETP.GT.AND P0, PT, R4, 0x39, PT ;  /* 0x000000390400780c */ /* 0x000fe20003f04270 */
[----:B------:R-:W-:Y:S01]  /*3630*/  @P2 IMAD.MOV.U32 R4, RZ, RZ, R8 ;  /* 0x000000ffff042224 */ /* 0x000fe200078e0008 */
[----:B------:R-:W-:Y:S01]  /*3640*/  BSSY B1, `(.L_x_90) ;  /* 0x000000a000017945 */ /* 0x000fe20003800000 */
[----:B------:R-:W-:Y:S01]  /*3650*/  FMUL R5, R14, R57 ;  /* 0x000000390e057220 */ /* 0x000fe20000400000 */
[----:B------:R-:W-:-:S03]  /*3660*/  ISETP.GT.AND P3, PT, R3, RZ, P0 ;  /* 0x000000ff0300720c */ /* 0x000fc60000764270 */
[----:B------:R-:W-:-:S05]  /*3670*/  FFMA R5, R52, R56, R5 ;  /* 0x0000003834057223 */ /* 0x000fca0000000005 */
[----:B------:R-:W-:-:S04]  /*3680*/  F2FP.BF16.F32.PACK_AB R5, RZ, R5 ;  /* 0x00000005ff05723e */ /* 0x000fc800000010ff */
[----:B------:R-:W-:Y:S01]  /*3690*/  PRMT R14, R5, 0x7610, R14 ;  /* 0x00007610050e7816 */ /* 0x000fe2000000000e */
[----:B------:R-:W-:-:S05]  /*36a0*/  @P2 IMAD.MOV.U32 R5, RZ, RZ, R9 ;  /* 0x000000ffff052224 */ /* 0x000fca00078e0009 */
[----:B------:R0:W-:Y:S01]  /*36b0*/  @P2 STG.E.U16 desc[UR36][R4.64+0x70], R14 ;  /* 0x0000700e04002986 */ /* 0x0001e2000c101524 */
[----:B------:R-:W-:Y:S05]  /*36c0*/  @!P3 BRA `(.L_x_91) ;  /* 0x000000000004b947 */ /* 0x000fea0003800000 */
[----:B------:R0:W5:Y:S02]  /*36d0*/  LDG.E.LTC128B.U16 R24, desc[UR36][R6.64+0x72] ;  /* 0x0000722406187981 */ /* 0x000164000c1e1520 */
.L_x_91:
[----:B------:R-:W-:Y:S05]  /*36e0*/  BSYNC B1 ;  /* 0x0000000000017941 */ /* 0x000fea0003800000 */
.L_x_90:
        /* <DEDUP_REMOVED lines=9> */
.L_x_93:
[----:B------:R-:W-:Y:S05]  /*3780*/  BSYNC B1 ;  /* 0x0000000000017941 */ /* 0x000fea0003800000 */
.L_x_92:
[----:B0----5:R-:W-:Y:S01]  /*3790*/  IMAD.U32 R4, R24, 0x10000, RZ ;  /* 0x0001000018047824 */ /* 0x021fe200078e00ff */
[----:B------:R-:W-:Y:S01]  /*37a0*/  ISETP.GT.AND P0, PT, R3, 0x8, P0 ;  /* 0x000000080300780c */ /* 0x000fe20000704270 */
[----:B------:R-:W-:Y:S02]  /*37b0*/  BSSY B1, `(.L_x_94) ;  /* 0x000000a000017945 */ /* 0x000fe40003800000 */
[----:B------:R-:W-:Y:S01]  /*37c0*/  FMUL R5, R4, R57 ;  /* 0x0000003904057220 */ /* 0x000fe20000400000 */
[----:B------:R-:W-:-:S03]  /*37d0*/  @P1 IMAD.MOV.U32 R4, RZ, RZ, R12 ;  /* 0x000000ffff041224 */ /* 0x000fc600078e000c */
[----:B------:R-:W-:-:S05]  /*37e0*/  FFMA R5, R54, R56, R5 ;  /* 0x0000003836057223 */ /* 0x000fca0000000005 */
[----:B------:R-:W-:-:S04]  /*37f0*/  F2FP.BF16.F32.PACK_AB R5, RZ, R5 ;  /* 0x00000005ff05723e */ /* 0x000fc800000010ff */
[----:B-1-34-:R-:W-:Y:S01]  /*3800*/  PRMT R6, R5, 0x7610, R6 ;  /* 0x0000761005067816 */ /* 0x01afe20000000006 */
[----:B------:R-:W-:-:S05]  /*3810*/  @P1 IMAD.MOV.U32 R5, RZ, RZ, R13 ;  /* 0x000000ffff051224 */ /* 0x000fca00078e000d */
[----:B------:R0:W-:Y:S01]  /*3820*/  @P1 STG.E.U16 desc[UR36][R4.64+0x70], R6 ;  /* 0x0000700604001986 */ /* 0x0001e2000c101524 */
[----:B------:R-:W-:Y:S05]  /*3830*/  @!P0 BRA `(.L_x_95) ;  /* 0x0000000000048947 */ /* 0x000fea0003800000 */
[----:B------:R1:W5:Y:S02]  /*3840*/  LDG.E.LTC128B.U16 R24, desc[UR36][R10.64+0x72] ;  /* 0x000072240a187981 */ /* 0x000364000c1e1520 */
.L_x_95:
[----:B------:R-:W-:Y:S05]  /*3850*/  BSYNC B1 ;  /* 0x0000000000017941 */ /* 0x000fea0003800000 */
.L_x_94:
[----:B------:R-:W-:Y:S05]  /*3860*/  @!P0 BRA `(.L_x_96) ;  /* 0x0000000800a88947 */ /* 0x000fea0003800000 */
[----:B-----5:R-:W-:-:S04]  /*3870*/  IMAD.U32 R24, R24, 0x10000, RZ ;  /* 0x0001000018187824 */ /* 0x020fc800078e00ff */
[----:B------:R-:W-:-:S04]  /*3880*/  FMUL R24, R24, R57 ;  /* 0x0000003918187220 */ /* 0x000fc80000400000 */
[----:B------:R-:W-:-:S05]  /*3890*/  FFMA R24, R55, R56, R24 ;  /* 0x0000003837187223 */ /* 0x000fca0000000018 */
[----:B------:R-:W-:-:S05]  /*38a0*/  F2FP.BF16.F32.PACK_AB R24, RZ, R24 ;  /* 0x00000018ff18723e */ /* 0x000fca00000010ff */
[----:B------:R3:W-:Y:S01]  /*38b0*/  STG.E.U16 desc[UR36][R12.64+0x72], R24 ;  /* 0x000072180c007986 */ /* 0x0007e2000c101524 */
[----:B------:R-:W-:Y:S05]  /*38c0*/  BRA `(.L_x_96) ;  /* 0x0000000800907947 */ /* 0x000fea0003800000 */
.L_x_35:
[----:B------:R-:W-:Y:S01]  /*38d0*/  ISETP.GT.AND P0, PT, R4, 0x1, PT ;  /* 0x000000010400780c */ /* 0x000fe20003f04270 */
[----:B------:R-:W-:Y:S01]  /*38e0*/  ULDC.64 UR4, c[0x0][0x5c0] ;  /* 0x0001700000047ab9 */ /* 0x000fe20000000a00 */
[-C--:B------:R-:W-:Y:S01]  /*38f0*/  FMUL R24, R24, R56.reuse ;  /* 0x0000003818187220 */ /* 0x080fe20000400000 */
[-C--:B------:R-:W-:Y:S01]  /*3900*/  FMUL R25, R25, R56.reuse ;  /* 0x0000003819197220 */ /* 0x080fe20000400000 */
[----:B------:R-:W-:Y:S01]  /*3910*/  ISETP.GT.AND P3, PT, R3, RZ, P0 ;  /* 0x000000ff0300720c */ /* 0x000fe20000764270 */
[-C--:B------:R-:W-:Y:S01]  /*3920*/  FMUL R26, R26, R56.reuse ;  /* 0x000000381a1a7220 */ /* 0x080fe20000400000 */
[----:B------:R-:W-:Y:S01]  /*3930*/  LEA R6, P4, R60, UR4, 0x1 ;  /* 0x000000043c067c11 */ /* 0x000fe2000f8808ff */
[----:B------:R-:W-:Y:S01]  /*3940*/  FMUL R27, R27, R56 ;  /* 0x000000381b1b7220 */ /* 0x000fe20000400000 */
[----:B------:R-:W-:Y:S01]  /*3950*/  F2FP.BF16.F32.PACK_AB R24, RZ, R24 ;  /* 0x00000018ff18723e */ /* 0x000fe200000010ff */
[-C--:B------:R-:W-:Y:S01]  /*3960*/  FMUL R28, R28, R56.reuse ;  /* 0x000000381c1c7220 */ /* 0x080fe20000400000 */
[----:B------:R-:W-:Y:S01]  /*3970*/  LEA.HI.X R7, R60, UR5, R75, 0x1, P4 ;  /* 0x000000053c077c11 */ /* 0x000fe2000a0f0c4b */
[-C--:B------:R-:W-:Y:S01]  /*3980*/  FMUL R29, R29, R56.reuse ;  /* 0x000000381d1d7220 */ /* 0x080fe20000400000 */
[----:B------:R-:W-:Y:S01]  /*3990*/  F2FP.BF16.F32.PACK_AB R25, RZ, R25 ;  /* 0x00000019ff19723e */ /* 0x000fe200000010ff */
[-C--:B------:R-:W-:Y:S01]  /*39a0*/  FMUL R30, R30, R56.reuse ;  /* 0x000000381e1e7220 */ /* 0x080fe20000400000 */
[----:B------:R-:W-:Y:S01]  /*39b0*/  SHF.L.U64.HI R67, R66, 0x4, R67 ;  /* 0x0000000442437819 */ /* 0x000fe20000010243 */
[----:B------:R-:W-:Y:S01]  /*39c0*/  @P1 STG.E.U16 desc[UR36][R6.64], R24 ;  /* 0x0000001806001986 */ /* 0x000fe2000c101524 */
[----:B------:R-:W-:Y:S01]  /*39d0*/  ISETP.GT.AND P1, PT, R4, 0x8, PT ;  /* 0x000000080400780c */ /* 0x000fe20003f24270 */
[----:B------:R-:W-:Y:S01]  /*39e0*/  FMUL R31, R31, R56 ;  /* 0x000000381f1f7220 */ /* 0x000fe20000400000 */
[C---:B------:R-:W-:Y:S01]  /*39f0*/  ISETP.GT.AND P4, PT, R3.reuse, 0x8, P0 ;  /* 0x000000080300780c */ /* 0x040fe20000784270 */
[----:B------:R-:W-:Y:S01]  /*3a00*/  @P3 STG.E.U16 desc[UR36][R6.64+0x2], R25 ;  /* 0x0000021906003986 */ /* 0x000fe2000c101524 */
[----:B------:R-:W-:Y:S01]  /*3a10*/  LEA R8, P3, R66, R6, 0x4 ;  /* 0x0000000642087211 */ /* 0x000fe200078620ff */
[-C--:B------:R-:W-:Y:S01]  /*3a20*/  FMUL R32, R32, R56.reuse ;  /* 0x0000003820207220 */ /* 0x080fe20000400000 */
[----:B------:R-:W-:Y:S01]  /*3a30*/  ISETP.GT.AND P2, PT, R3, 0x8, P2 ;  /* 0x000000080300780c */ /* 0x000fe20001744270 */
[-C--:B------:R-:W-:Y:S01]  /*3a40*/  FMUL R33, R33, R56.reuse ;  /* 0x0000003821217220 */ /* 0x080fe20000400000 */
[----:B------:R-:W-:Y:S01]  /*3a50*/  ISETP.GT.AND P0, PT, R4, 0x9, PT ;  /* 0x000000090400780c */ /* 0x000fe20003f04270 */
[----:B------:R-:W-:Y:S01]  /*3a60*/  IMAD.X R9, R67, 0x1, R7, P3 ;  /* 0x0000000143097824 */ /* 0x000fe200018e0607 */
[C---:B------:R-:W-:Y:S01]  /*3a70*/  ISETP.GT.AND P5, PT, R3.reuse, RZ, P1 ;  /* 0x000000ff0300720c */ /* 0x040fe20000fa4270 */
[-C--:B------:R-:W-:Y:S01]  /*3a80*/  FMUL R34, R34, R56.reuse ;  /* 0x0000003822227220 */ /* 0x080fe20000400000 */
[----:B------:R-:W-:Y:S01]  /*3a90*/  ISETP.GT.AND P3, PT, R3, RZ, P0 ;  /* 0x000000ff0300720c */ /* 0x000fe20000764270 */
[----:B------:R-:W-:Y:S01]  /*3aa0*/  FMUL R35, R35, R56 ;  /* 0x0000003823237220 */ /* 0x000fe20000400000 */
[----:B------:R-:W-:Y:S01]  /*3ab0*/  F2FP.BF16.F32.PACK_AB R26, RZ, R26 ;  /* 0x0000001aff1a723e */ /* 0x000fe200000010ff */
[-C--:B------:R-:W-:Y:S01]  /*3ac0*/  FMUL R36, R36, R56.reuse ;  /* 0x0000003824247220 */ /* 0x080fe20000400000 */
[----:B------:R-:W-:Y:S01]  /*3ad0*/  F2FP.BF16.F32.PACK_AB R27, RZ, R27 ;  /* 0x0000001bff1b723e */ /* 0x000fe200000010ff */
[----:B------:R-:W-:Y:S01]  /*3ae0*/  FMUL R37, R37, R56 ;  /* 0x0000003825257220 */ /* 0x000fe20000400000 */
[----:B------:R-:W-:Y:S01]  /*3af0*/  F2FP.BF16.F32.PACK_AB R28, RZ, R28 ;  /* 0x0000001cff1c723e */ /* 0x000fe200000010ff */
[----:B------:R-:W-:Y:S01]  /*3b00*/  @P2 STG.E.U16 desc[UR36][R8.64], R26 ;  /* 0x0000001a08002986 */ /* 0x000fe2000c101524 */
[----:B------:R-:W-:Y:S01]  /*3b10*/  F2FP.BF16.F32.PACK_AB R29, RZ, R29 ;  /* 0x0000001dff1d723e */ /* 0x000fe200000010ff */
[-C--:B------:R-:W-:Y:S01]  /*3b20*/  FMUL R38, R38, R56.reuse ;  /* 0x0000003826267220 */ /* 0x080fe20000400000 */
[----:B------:R-:W-:Y:S01]  /*3b30*/  ISETP.GT.AND P2, PT, R3, 0x8, P1 ;  /* 0x000000080300780c */ /* 0x000fe20000f44270 */
[----:B------:R-:W-:Y:S01]  /*3b40*/  @P4 STG.E.U16 desc[UR36][R8.64+0x2], R27 ;  /* 0x0000021b08004986 */ /* 0x000fe2000c101524 */
[----:B------:R-:W-:Y:S01]  /*3b50*/  ISETP.GT.AND P1, PT, R4, 0x10, PT ;  /* 0x000000100400780c */ /* 0x000fe20003f24270 */
[----:B------:R-:W-:Y:S01]  /*3b60*/  FMUL R39, R39, R56 ;  /* 0x0000003827277220 */ /* 0x000fe20000400000 */
[----:B------:R-:W-:Y:S01]  /*3b70*/  F2FP.BF16.F32.PACK_AB R30, RZ, R30 ;  /* 0x0000001eff1e723e */ /* 0x000fe200000010ff */
[----:B------:R-:W-:Y:S01]  /*3b80*/  @P5 STG.E.U16 desc[UR36][R6.64+0x10], R28 ;  /* 0x0000101c06005986 */ /* 0x000fe2000c101524 */
[C---:B------:R-:W-:Y:S01]  /*3b90*/  ISETP.GT.AND P4, PT, R3.reuse, RZ, P1 ;  /* 0x000000ff0300720c */ /* 0x040fe20000f84270 */
[-C--:B------:R-:W-:Y:S01]  /*3ba0*/  FMUL R40, R40, R56.reuse ;  /* 0x0000003828287220 */ /* 0x080fe20000400000 */
[----:B------:R-:W-:Y:S01]  /*3bb0*/  F2FP.BF16.F32.PACK_AB R31, RZ, R31 ;  /* 0x0000001fff1f723e */ /* 0x000fe200000010ff */
[----:B------:R-:W-:Y:S01]  /*3bc0*/  @P3 STG.E.U16 desc[UR36][R6.64+0x12], R29 ;  /* 0x0000121d06003986 */ /* 0x000fe2000c101524 */
[----:B------:R-:W-:Y:S01]  /*3bd0*/  ISETP.GT.AND P3, PT, R3, 0x8, P0 ;  /* 0x000000080300780c */ /* 0x000fe20000764270 */
[----:B------:R-:W-:Y:S01]  /*3be0*/  FMUL R41, R41, R56 ;  /* 0x0000003829297220 */ /* 0x000fe20000400000 */
[----:B------:R-:W-:Y:S01]  /*3bf0*/  ISETP.GT.AND P0, PT, R4, 0x11, PT ;  /* 0x000000110400780c */ /* 0x000fe20003f04270 */
[----:B------:R-:W-:Y:S01]  /*3c00*/  @P2 STG.E.U16 desc[UR36][R8.64+0x10], R30 ;  /* 0x0000101e08002986 */ /* 0x000fe2000c101524 */
[----:B------:R-:W-:Y:S01]  /*3c10*/  F2FP.BF16.F32.PACK_AB R32, RZ, R32 ;  /* 0x00000020ff20723e */ /* 0x000fe200000010ff */
[-C--:B------:R-:W-:Y:S01]  /*3c20*/  FMUL R42, R42, R56.reuse ;  /* 0x000000382a2a7220 */ /* 0x080fe20000400000 */
[----:B------:R-:W-:Y:S01]  /*3c30*/  ISETP.GT.AND P5, PT, R3, RZ, P0 ;  /* 0x000000ff0300720c */ /* 0x000fe200007a4270 */
[-C--:B------:R-:W-:Y:S01]  /*3c40*/  FMUL R43, R43, R56.reuse ;  /* 0x000000382b2b7220 */ /* 0x080fe20000400000 */
[----:B------:R-:W-:Y:S01]  /*3c50*/  ISETP.GT.AND P2, PT, R3, 0x8, P1 ;  /* 0x000000080300780c */ /* 0x000fe20000f44270 */
[-C--:B------:R-:W-:Y:S01]  /*3c60*/  FMUL R44, R44, R56.reuse ;  /* 0x000000382c2c7220 */ /* 0x080fe20000400000 */
[----:B------:R-:W-:Y:S01]  /*3c70*/  ISETP.GT.AND P1, PT, R4, 0x18, PT ;  /* 0x000000180400780c */ /* 0x000fe20003f24270 */
[-C--:B------:R-:W-:Y:S01]  /*3c80*/  FMUL R45, R45, R56.reuse ;  /* 0x000000382d2d7220 */ /* 0x080fe20000400000 */
[----:B------:R-:W-:Y:S01]  /*3c90*/  F2FP.BF16.F32.PACK_AB R33, RZ, R33 ;  /* 0x00000021ff21723e */ /* 0x000fe200000010ff */
[----:B------:R-:W-:Y:S01]  /*3ca0*/  @P3 STG.E.U16 desc[UR36][R8.64+0x12], R31 ;  /* 0x0000121f08003986 */ /* 0x000fe2000c101524 */
[C---:B------:R-:W-:Y:S01]  /*3cb0*/  ISETP.GT.AND P3, PT, R3.reuse, 0x8, P0 ;  /* 0x000000080300780c */ /* 0x040fe20000764270 */
[-C--:B------:R-:W-:Y:S01]  /*3cc0*/  FMUL R46, R46, R56.reuse ;  /* 0x000000382e2e7220 */ /* 0x080fe20000400000 */
[----:B------:R-:W-:Y:S01]  /*3cd0*/  ISETP.GT.AND P0, PT, R4, 0x19, PT ;  /* 0x000000190400780c */ /* 0x000fe20003f04270 */
[----:B------:R-:W-:Y:S01]  /*3ce0*/  @P4 STG.E.U16 desc[UR36][R6.64+0x20], R32 ;  /* 0x0000202006004986 */ /* 0x000fe2000c101524 */
[----:B------:R-:W-:Y:S01]  /*3cf0*/  ISETP.GT.AND P4, PT, R3, RZ, P1 ;  /* 0x000000ff0300720c */ /* 0x000fe20000f84270 */
[----:B------:R-:W-:Y:S01]  /*3d00*/  FMUL R47, R47, R56 ;  /* 0x000000382f2f7220 */ /* 0x000fe20000400000 */
[----:B------:R-:W-:Y:S01]  /*3d10*/  F2FP.BF16.F32.PACK_AB R34, RZ, R34 ;  /* 0x00000022ff22723e */ /* 0x000fe200000010ff */
[----:B------:R-:W-:Y:S01]  /*3d20*/  @P5 STG.E.U16 desc[UR36][R6.64+0x22], R33 ;  /* 0x0000222106005986 */ /* 0x000fe2000c101524 */
[----:B------:R-:W-:Y:S01]  /*3d30*/  ISETP.GT.AND P5, PT, R3, RZ, P0 ;  /* 0x000000ff0300720c */ /* 0x000fe200007a4270 */
[----:B------:R-:W-:Y:S01]  /*3d40*/  FMUL R48, R48, R56 ;  /* 0x0000003830307220 */ /* 0x000fe20000400000 */
[----:B------:R-:W-:Y:S01]  /*3d50*/  F2FP.BF16.F32.PACK_AB R35, RZ, R35 ;  /* 0x00000023ff23723e */ /* 0x000fe200000010ff */
[----:B------:R-:W-:Y:S01]  /*3d60*/  @P2 STG.E.U16 desc[UR36][R8.64+0x20], R34 ;  /* 0x0000202208002986 */ /* 0x000fe2000c101524 */
[----:B------:R-:W-:Y:S01]  /*3d70*/  F2FP.BF16.F32.PACK_AB R36, RZ, R36 ;  /* 0x00000024ff24723e */ /* 0x000fe200000010ff */
[-C--:B------:R-:W-:Y:S01]  /*3d80*/  FMUL R49, R49, R56.reuse ;  /* 0x0000003831317220 */ /* 0x080fe20000400000 */
[C---:B------:R-:W-:Y:S01]  /*3d90*/  ISETP.GT.AND P2, PT, R3.reuse, 0x8, P1 ;  /* 0x000000080300780c */ /* 0x040fe20000f44270 */
[----:B------:R-:W-:Y:S01]  /*3da0*/  @P3 STG.E.U16 desc[UR36][R8.64+0x22], R35 ;  /* 0x0000222308003986 */ /* 0x000fe2000c101524 */
[----:B------:R-:W-:Y:S01]  /*3db0*/  ISETP.GT.AND P1, PT, R4, 0x20, PT ;  /* 0x000000200400780c */ /* 0x000fe20003f24270 */
[-C--:B------:R-:W-:Y:S01]  /*3dc0*/  FMUL R50, R50, R56.reuse ;  /* 0x0000003832327220 */ /* 0x080fe20000400000 */
[----:B------:R-:W-:Y:S01]  /*3dd0*/  F2FP.BF16.F32.PACK_AB R37, RZ, R37 ;  /* 0x00000025ff25723e */ /* 0x000fe200000010ff */
[----:B------:R-:W-:Y:S01]  /*3de0*/  @P4 STG.E.U16 desc[UR36][R6.64+0x30], R36 ;  /* 0x0000302406004986 */ /* 0x000fe2000c101524 */
[----:B------:R-:W-:Y:S01]  /*3df0*/  ISETP.GT.AND P3, PT, R3, 0x8, P0 ;  /* 0x000000080300780c */ /* 0x000fe20000764270 */
[-C--:B------:R-:W-:Y:S01]  /*3e00*/  FMUL R51, R51, R56.reuse ;  /* 0x0000003833337220 */ /* 0x080fe20000400000 */
[----:B------:R-:W-:Y:S01]  /*3e10*/  ISETP.GT.AND P0, PT, R4, 0x21, PT ;  /* 0x000000210400780c */ /* 0x000fe20003f04270 */
[----:B------:R-:W-:Y:S01]  /*3e20*/  @P5 STG.E.U16 desc[UR36][R6.64+0x32], R37 ;  /* 0x0000322506005986 */ /* 0x000fe2000c101524 */
        /* <DEDUP_REMOVED lines=10> */
[----:B------:R-:W-:-:S02]  /*3ed0*/  F2FP.BF16.F32.PACK_AB R41, RZ, R41 ;  /* 0x00000029ff29723e */ /* 0x000fc400000010ff */
[C---:B------:R-:W-:Y:S01]  /*3ee0*/  ISETP.GT.AND P1, PT, R3.reuse, 0x8, P1 ;  /* 0x000000080300780c */ /* 0x040fe20000f24270 */
[----:B------:R-:W-:Y:S01]  /*3ef0*/  @P3 STG.E.U16 desc[UR36][R8.64+0x32], R39 ;  /* 0x0000322708003986 */ /* 0x000fe2000c101524 */
[C---:B------:R-:W-:Y:S02]  /*3f00*/  ISETP.GT.AND P2, PT, R3.reuse, 0x8, P0 ;  /* 0x000000080300780c */ /* 0x040fe40000744270 */
[C---:B------:R-:W-:Y:S01]  /*3f10*/  ISETP.GT.AND P0, PT, R4.reuse, 0x29, PT ;  /* 0x000000290400780c */ /* 0x040fe20003f04270 */
[----:B------:R-:W-:Y:S01]  /*3f20*/  @P4 STG.E.U16 desc[UR36][R6.64+0x40], R40 ;  /* 0x0000402806004986 */ /* 0x000fe2000c101524 */
[----:B------:R-:W-:Y:S02]  /*3f30*/  ISETP.GT.AND P4, PT, R4, 0x28, PT ;  /* 0x000000280400780c */ /* 0x000fe40003f84270 */
[----:B------:R-:W-:Y:S01]  /*3f40*/  F2FP.BF16.F32.PACK_AB R42, RZ, R42 ;  /* 0x0000002aff2a723e */ /* 0x000fe200000010ff */
[----:B------:R-:W-:Y:S01]  /*3f50*/  @P5 STG.E.U16 desc[UR36][R6.64+0x42], R41 ;  /* 0x0000422906005986 */ /* 0x000fe2000c101524 */
[----:B------:R-:W-:-:S02]  /*3f60*/  ISETP.GT.AND P5, PT, R3, RZ, P4 ;  /* 0x000000ff0300720c */ /* 0x000fc400027a4270 */
[C---:B------:R-:W-:Y:S01]  /*3f70*/  ISETP.GT.AND P3, PT, R3.reuse, RZ, P0 ;  /* 0x000000ff0300720c */ /* 0x040fe20000764270 */
[----:B------:R-:W-:Y:S01]  /*3f80*/  @P1 STG.E.U16 desc[UR36][R8.64+0x40], R42 ;  /* 0x0000402a08001986 */ /* 0x000fe2000c101524 */
[----:B------:R-:W-:Y:S02]  /*3f90*/  F2FP.BF16.F32.PACK_AB R43, RZ, R43 ;  /* 0x0000002bff2b723e */ /* 0x000fe400000010ff */
[----:B------:R-:W-:Y:S02]  /*3fa0*/  F2FP.BF16.F32.PACK_AB R44, RZ, R44 ;  /* 0x0000002cff2c723e */ /* 0x000fe400000010ff */
[C---:B------:R-:W-:Y:S01]  /*3fb0*/  ISETP.GT.AND P4, PT, R3.reuse, 0x8, P4 ;  /* 0x000000080300780c */ /* 0x040fe20002784270 */
[----:B------:R-:W-:Y:S01]  /*3fc0*/  @P2 STG.E.U16 desc[UR36][R8.64+0x42], R43 ;  /* 0x0000422b08002986 */ /* 0x000fe2000c101524 */
[----:B------:R-:W-:Y:S02]  /*3fd0*/  F2FP.BF16.F32.PACK_AB R45, RZ, R45 ;  /* 0x0000002dff2d723e */ /* 0x000fe400000010ff */
[----:B------:R-:W-:Y:S01]  /*3fe0*/  ISETP.GT.AND P2, PT, R4, 0x31, PT ;  /* 0x000000310400780c */ /* 0x000fe20003f44270 */
[----:B------:R-:W-:Y:S01]  /*3ff0*/  @P5 STG.E.U16 desc[UR36][R6.64+0x50], R44 ;  /* 0x0000502c06005986 */ /* 0x000fe2000c101524 */
[----:B------:R-:W-:-:S02]  /*4000*/  ISETP.GT.AND P5, PT, R3, 0x8, P0 ;  /* 0x000000080300780c */ /* 0x000fc400007a4270 */
[C---:B------:R-:W-:Y:S01]  /*4010*/  ISETP.GT.AND P1, PT, R4.reuse, 0x38, PT ;  /* 0x000000380400780c */ /* 0x040fe20003f24270 */
[----:B------:R-:W-:Y:S01]  /*4020*/  @P3 STG.E.U16 desc[UR36][R6.64+0x52], R45 ;  /* 0x0000522d06003986 */ /* 0x000fe2000c101524 */
[C---:B------:R-:W-:Y:S02]  /*4030*/  ISETP.GT.AND P3, PT, R4.reuse, 0x30, PT ;  /* 0x000000300400780c */ /* 0x040fe40003f64270 */
[----:B------:R-:W-:Y:S01]  /*4040*/  ISETP.GT.AND P0, PT, R4, 0x39, PT ;  /* 0x000000390400780c */ /* 0x000fe20003f04270 */
[----:B------:R-:W-:Y:S01]  /*4050*/  @P4 IMAD.MOV.U32 R4, RZ, RZ, R8 ;  /* 0x000000ffff044224 */ /* 0x000fe200078e0008 */
[----:B------:R-:W-:Y:S01]  /*4060*/  F2FP.BF16.F32.PACK_AB R46, RZ, R46 ;  /* 0x0000002eff2e723e */ /* 0x000fe200000010ff */
[----:B------:R-:W-:Y:S01]  /*4070*/  @P4 IMAD.MOV.U32 R5, RZ, RZ, R9 ;  /* 0x000000ffff054224 */ /* 0x000fe200078e0009 */
[----:B------:R-:W-:Y:S02]  /*4080*/  F2FP.BF16.F32.PACK_AB R47, RZ, R47 ;  /* 0x0000002fff2f723e */ /* 0x000fe400000010ff */
[----:B------:R-:W-:-:S02]  /*4090*/  F2FP.BF16.F32.PACK_AB R48, RZ, R48 ;  /* 0x00000030ff30723e */ /* 0x000fc400000010ff */
[----:B------:R0:W-:Y:S01]  /*40a0*/  @P4 STG.E.U16 desc[UR36][R4.64+0x50], R46 ;  /* 0x0000502e04004986 */ /* 0x0001e2000c101524 */
[C---:B------:R-:W-:Y:S02]  /*40b0*/  ISETP.GT.AND P4, PT, R3.reuse, RZ, P2 ;  /* 0x000000ff0300720c */ /* 0x040fe40001784270 */
[----:B------:R-:W-:Y:S02]  /*40c0*/  F2FP.BF16.F32.PACK_AB R49, RZ, R49 ;  /* 0x00000031ff31723e */ /* 0x000fe400000010ff */
[----:B------:R-:W-:Y:S02]  /*40d0*/  ISETP.GT.AND P2, PT, R3, 0x8, P2 ;  /* 0x000000080300780c */ /* 0x000fe40001744270 */
[----:B------:R-:W-:Y:S02]  /*40e0*/  F2FP.BF16.F32.PACK_AB R50, RZ, R50 ;  /* 0x00000032ff32723e */ /* 0x000fe400000010ff */
[----:B------:R-:W-:Y:S02]  /*40f0*/  F2FP.BF16.F32.PACK_AB R51, RZ, R51 ;  /* 0x00000033ff33723e */ /* 0x000fe400000010ff */
[----:B------:R-:W-:Y:S01]  /*4100*/  F2FP.BF16.F32.PACK_AB R52, RZ, R52 ;  /* 0x00000034ff34723e */ /* 0x000fe200000010ff */
[----:B0-----:R-:W-:Y:S01]  /*4110*/  @P5 IMAD.MOV.U32 R4, RZ, RZ, R8 ;  /* 0x000000ffff045224 */ /* 0x001fe200078e0008 */
[----:B------:R-:W-:Y:S01]  /*4120*/  F2FP.BF16.F32.PACK_AB R53, RZ, R53 ;  /* 0x00000035ff35723e */ /* 0x000fe200000010ff */
[----:B------:R-:W-:Y:S01]  /*4130*/  @P5 IMAD.MOV.U32 R5, RZ, RZ, R9 ;  /* 0x000000ffff055224 */ /* 0x000fe200078e0009 */
[----:B------:R-:W-:-:S02]  /*4140*/  F2FP.BF16.F32.PACK_AB R54, RZ, R54 ;  /* 0x00000036ff36723e */ /* 0x000fc400000010ff */
[----:B------:R-:W-:Y:S02]  /*4150*/  F2FP.BF16.F32.PACK_AB R55, RZ, R55 ;  /* 0x00000037ff37723e */ /* 0x000fe400000010ff */
[----:B------:R0:W-:Y:S01]  /*4160*/  @P5 STG.E.U16 desc[UR36][R4.64+0x52], R47 ;  /* 0x0000522f04005986 */ /* 0x0001e2000c101524 */
[C---:B------:R-:W-:Y:S02]  /*4170*/  ISETP.GT.AND P5, PT, R3.reuse, RZ, P3 ;  /* 0x000000ff0300720c */ /* 0x040fe40001fa4270 */
[----:B------:R-:W-:-:S11]  /*4180*/  ISETP.GT.AND P3, PT, R3, 0x8, P3 ;  /* 0x000000080300780c */ /* 0x000fd60001f64270 */
[----:B0-----:R-:W-:Y:S02]  /*4190*/  @P5 IMAD.MOV.U32 R4, RZ, RZ, R6 ;  /* 0x000000ffff045224 */ /* 0x001fe400078e0006 */
[----:B------:R-:W-:-:S05]  /*41a0*/  @P5 IMAD.MOV.U32 R5, RZ, RZ, R7 ;  /* 0x000000ffff055224 */ /* 0x000fca00078e0007 */
[----:B------:R0:W-:Y:S01]  /*41b0*/  @P5 STG.E.U16 desc[UR36][R4.64+0x60], R48 ;  /* 0x0000603004005986 */ /* 0x0001e2000c101524 */
[C---:B------:R-:W-:Y:S02]  /*41c0*/  ISETP.GT.AND P5, PT, R3.reuse, RZ, P0 ;  /* 0x000000ff0300720c */ /* 0x040fe400007a4270 */
[----:B------:R-:W-:Y:S01]  /*41d0*/  ISETP.GT.AND P0, PT, R3, 0x8, P0 ;  /* 0x000000080300780c */ /* 0x000fe20000704270 */
[----:B0-----:R-:W-:Y:S02]  /*41e0*/  @P4 IMAD.MOV.U32 R4, RZ, RZ, R6 ;  /* 0x000000ffff044224 */ /* 0x001fe400078e0006 */
[----:B------:R-:W-:-:S05]  /*41f0*/  @P4 IMAD.MOV.U32 R5, RZ, RZ, R7 ;  /* 0x000000ffff054224 */ /* 0x000fca00078e0007 */
[----:B------:R0:W-:Y:S01]  /*4200*/  @P4 STG.E.U16 desc[UR36][R4.64+0x62], R49 ;  /* 0x0000623104004986 */ /* 0x0001e2000c101524 */
[C---:B------:R-:W-:Y:S02]  /*4210*/  ISETP.GT.AND P4, PT, R3.reuse, RZ, P1 ;  /* 0x000000ff0300720c */ /* 0x040fe40000f84270 */
[----:B------:R-:W-:Y:S01]  /*4220*/  ISETP.GT.AND P1, PT, R3, 0x8, P1 ;  /* 0x000000080300780c */ /* 0x000fe20000f24270 */
[----:B0-----:R-:W-:Y:S02]  /*4230*/  @P3 IMAD.MOV.U32 R4, RZ, RZ, R8 ;  /* 0x000000ffff043224 */ /* 0x001fe400078e0008 */
[----:B------:R-:W-:-:S05]  /*4240*/  @P3 IMAD.MOV.U32 R5, RZ, RZ, R9 ;  /* 0x000000ffff053224 */ /* 0x000fca00078e0009 */
[----:B------:R0:W-:Y:S02]  /*4250*/  @P3 STG.E.U16 desc[UR36][R4.64+0x60], R50 ;  /* 0x0000603204003986 */ /* 0x0001e4000c101524 */
[----:B0-----:R-:W-:Y:S02]  /*4260*/  @P2 IMAD.MOV.U32 R4, RZ, RZ, R8 ;  /* 0x000000ffff042224 */ /* 0x001fe400078e0008 */
[----:B------:R-:W-:-:S05]  /*4270*/  @P2 IMAD.MOV.U32 R5, RZ, RZ, R9 ;  /* 0x000000ffff052224 */ /* 0x000fca00078e0009 */
[----:B------:R0:W-:Y:S02]  /*4280*/  @P2 STG.E.U16 desc[UR36][R4.64+0x62], R51 ;  /* 0x0000623304002986 */ /* 0x0001e4000c101524 */
[----:B0-----:R-:W-:Y:S02]  /*4290*/  @P4 IMAD.MOV.U32 R4, RZ, RZ, R6 ;  /* 0x000000ffff044224 */ /* 0x001fe400078e0006 */
[----:B------:R-:W-:-:S05]  /*42a0*/  @P4 IMAD.MOV.U32 R5, RZ, RZ, R7 ;  /* 0x000000ffff054224 */ /* 0x000fca00078e0007 */
[----:B------:R0:W-:Y:S04]  /*42b0*/  @P4 STG.E.U16 desc[UR36][R4.64+0x70], R52 ;  /* 0x0000703404004986 */ /* 0x0001e8000c101524 */
[----:B------:R4:W-:Y:S01]  /*42c0*/  @P5 STG.E.U16 desc[UR36][R6.64+0x72], R53 ;  /* 0x0000723506005986 */ /* 0x0009e2000c101524 */
[----:B0-----:R-:W-:Y:S02]  /*42d0*/  @P1 IMAD.MOV.U32 R4, RZ, RZ, R8 ;  /* 0x000000ffff041224 */ /* 0x001fe400078e0008 */
[----:B------:R-:W-:-:S05]  /*42e0*/  @P1 IMAD.MOV.U32 R5, RZ, RZ, R9 ;  /* 0x000000ffff051224 */ /* 0x000fca00078e0009 */
[----:B------:R4:W-:Y:S04]  /*42f0*/  @P1 STG.E.U16 desc[UR36][R4.64+0x70], R54 ;  /* 0x0000703604001986 */ /* 0x0009e8000c101524 */
[----:B------:R4:W-:Y:S02]  /*4300*/  @P0 STG.E.U16 desc[UR36][R8.64+0x72], R55 ;  /* 0x0000723708000986 */ /* 0x0009e4000c101524 */
.L_x_96:
[----:B------:R-:W-:Y:S05]  /*4310*/  BSYNC B0 ;  /* 0x0000000000007941 */ /* 0x000fea0003800000 */
.L_x_34:
[----:B------:R-:W-:Y:S01]  /*4320*/  ULDC UR4, c[0x0][0xc] ;  /* 0x0000030000047ab9 */ /* 0x000fe20000000800 */
[----:B------:R-:W-:Y:S01]  /*4330*/  ULDC UR5, c[0x0][0x10] ;  /* 0x0000040000057ab9 */ /* 0x000fe20000000800 */
[----:B------:R-:W0:Y:S01]  /*4340*/  LDC R3, c[0x0][0x14] ;  /* 0x00000500ff037b82 */ /* 0x000e220000000800 */
[----:B------:R-:W-:Y:S01]  /*4350*/  UIMAD.WIDE.U32 UR4, UR4, UR5, URZ ;  /* 0x00000005040472a5 */ /* 0x000fe2000f8e003f */
[----:B------:R-:W-:Y:S02]  /*4360*/  IMAD.MOV.U32 R61, RZ, RZ, -0x1 ;  /* 0xffffffffff3d7424 */ /* 0x000fe400078e00ff */
[----:B------:R-:W-:-:S03]  /*4370*/  IMAD.MOV.U32 R59, RZ, RZ, -0x1 ;  /* 0xffffffffff3b7424 */ /* 0x000fc600078e00ff */
[----:B0-----:R-:W-:-:S04]  /*4380*/  IMAD.WIDE.U32 R16, R3, UR4, R16 ;  /* 0x0000000403107c25 */ /* 0x001fc8000f8e0010 */
[----:B------:R-:W-:Y:S01]  /*4390*/  IMAD R3, R3, UR5, RZ ;  /* 0x0000000503037c24 */ /* 0x000fe2000f8e02ff */
[----:B------:R-:W-:Y:S02]  /*43a0*/  ULDC.64 UR4, c[0x0][0x650] ;  /* 0x0001940000047ab9 */ /* 0x000fe40000000a00 */
[----:B------:R-:W-:Y:S01]  /*43b0*/  ISETP.GE.U32.AND P0, PT, R16, UR4, PT ;  /* 0x0000000410007c0c */ /* 0x000fe2000bf06070 */
[--C-:B------:R-:W-:Y:S01]  /*43c0*/  IMAD.IADD R17, R17, 0x1, R3.reuse ;  /* 0x0000000111117824 */ /* 0x100fe200078e0203 */
[----:B------:R-:W-:-:S04]  /*43d0*/  PRMT R3, RZ, 0x7610, R3 ;  /* 0x00007610ff037816 */ /* 0x000fc80000000003 */
[----:B------:R-:W-:-:S13]  /*43e0*/  ISETP.GE.U32.AND.EX P0, PT, R17, UR5, PT, P0 ;  /* 0x0000000511007c0c */ /* 0x000fda000bf06100 */
[----:B------:R-:W-:Y:S05]  /*43f0*/  @P0 BRA `(.L_x_97) ;  /* 0x0000000400640947 */ /* 0x000fea0003800000 */
[----:B---3--:R-:W0:Y:S01]  /*4400*/  S2R R12, SR_CTAID.X ;  /* 0x00000000000c7919 */ /* 0x008e220000002500 */
[----:B-12---:R-:W1:Y:S01]  /*4410*/  LDC.64 R10, c[0x0][0x628] ;  /* 0x00018a00ff0a7b82 */ /* 0x006e620000000a00 */
[----:B------:R-:W-:Y:S01]  /*4420*/  ULDC UR4, c[0x0][0x150] ;  /* 0x0000540000047ab9 */ /* 0x000fe20000000800 */
[----:B----4-:R-:W-:Y:S01]  /*4430*/  IMAD.MOV.U32 R8, RZ, RZ, R16 ;  /* 0x000000ffff087224 */ /* 0x010fe200078e0010 */
[----:B-----5:R-:W2:Y:S01]  /*4440*/  S2R R24, SR_CTAID.Y ;  /* 0x0000000000187919 */ /* 0x020ea20000002600 */
[----:B------:R-:W-:-:S04]  /*4450*/  IMAD.MOV.U32 R9, RZ, RZ, R17 ;  /* 0x000000ffff097224 */ /* 0x000fc800078e0011 */
[----:B------:R-:W3:Y:S08]  /*4460*/  LDC R21, c[0x0][0x144] ;  /* 0x00005100ff157b82 */ /* 0x000ef00000000800 */
[----:B------:R-:W4:Y:S08]  /*4470*/  LDC R0, c[0x0][0x630] ;  /* 0x00018c00ff007b82 */ /* 0x000f300000000800 */
[----:B------:R-:W2:Y:S01]  /*4480*/  LDC.64 R14, c[0x0][0x620] ;  /* 0x00018800ff0e7b82 */ /* 0x000ea20000000a00 */
[----:B-1----:R-:W-:-:S04]  /*4490*/  ISETP.NE.U32.AND P0, PT, R10, RZ, PT ;  /* 0x000000ff0a00720c */ /* 0x002fc80003f05070 */
[----:B------:R-:W-:Y:S02]  /*44a0*/  ISETP.NE.AND.EX P0, PT, R11, RZ, PT, P0 ;  /* 0x000000ff0b00720c */ /* 0x000fe40003f05300 */
[----:B0-----:R-:W-:-:S05]  /*44b0*/  I2FP.F32.U32 R3, R12 ;  /* 0x0000000c00037245 */ /* 0x001fca0000201000 */
[----:B------:R-:W-:-:S04]  /*44c0*/  FMUL R3, R3, UR4 ;  /* 0x0000000403037c20 */ /* 0x000fc80008400000 */
[----:B------:R0:W1:Y:S02]  /*44d0*/  F2I.U32.TRUNC.NTZ R20, R3 ;  /* 0x0000000300147305 */ /* 0x000064000020f000 */
[----:B---34-:R-:W-:Y:S05]  /*44e0*/  @!P0 BRA `(.L_x_98) ;  /* 0x0000000000288947 */ /* 0x018fea0003800000 */
[----:B0-----:R-:W0:Y:S02]  /*44f0*/  LDC R3, c[0x0][0x634] ;  /* 0x00018d00ff037b82 */ /* 0x001e240000000800 */
        /* <DEDUP_REMOVED lines=9> */
.L_x_98:
[----:B------:R-:W3:Y:S01]  /*4590*/  LDC.64 R28, c[0x0][0x640] ;  /* 0x00019000ff1c7b82 */ /* 0x000ee20000000a00 */
[-CC-:B------:R-:W-:Y:S01]  /*45a0*/  SHF.R.U64 R59, R8, R0.reuse, R9.reuse ;  /* 0x00000000083b7219 */ /* 0x180fe20000001209 */
[----:B-1----:R-:W-:Y:S01]  /*45b0*/  IMAD.MOV R20, RZ, RZ, -R20 ;  /* 0x000000ffff147224 */ /* 0x002fe200078e0a14 */
[----:B------:R-:W-:Y:S01]  /*45c0*/  SHF.R.U32.HI R0, RZ, R0, R9 ;  /* 0x00000000ff007219 */ /* 0x000fe20000011609 */
[----:B------:R-:W-:Y:S01]  /*45d0*/  ULDC UR4, c[0x0][0x154] ;  /* 0x0000550000047ab9 */ /* 0x000fe20000000800 */
[----:B0-----:R-:W-:Y:S01]  /*45e0*/  IADD3 R3, P0, RZ, -R59, RZ ;  /* 0x8000003bff037210 */ /* 0x001fe20007f1e0ff */
[----:B------:R-:W-:Y:S02]  /*45f0*/  IMAD R21, R21, R20, R12 ;  /* 0x0000001415157224 */ /* 0x000fe400078e020c */
[----:B------:R-:W0:Y:S01]  /*4600*/  LDC R6, c[0x0][0x618] ;  /* 0x00018600ff067b82 */ /* 0x000e220000000800 */
[----:B------:R-:W-:Y:S02]  /*4610*/  IMAD.MOV.U32 R7, RZ, RZ, 0x1 ;  /* 0x00000001ff077424 */ /* 0x000fe400078e00ff */
[----:B------:R-:W-:-:S04]  /*4620*/  IMAD.X R5, RZ, RZ, ~R0, P0 ;  /* 0x000000ffff057224 */ /* 0x000fc800000e0e00 */
[-C--:B--2---:R-:W-:Y:S01]  /*4630*/  IMAD R0, R5, R14.reuse, RZ ;  /* 0x0000000e05007224 */ /* 0x084fe200078e02ff */
[----:B------:R-:W1:Y:S01]  /*4640*/  LDC R8, c[0x0][0x608] ;  /* 0x00018200ff087b82 */ /* 0x000e620000000800 */
[----:B------:R-:W-:-:S04]  /*4650*/  IMAD.WIDE.U32 R4, R3, R14, R16 ;  /* 0x0000000e03047225 */ /* 0x000fc800078e0010 */
[----:B------:R-:W-:Y:S01]  /*4660*/  IMAD R3, R3, R15, R0 ;  /* 0x0000000f03037224 */ /* 0x000fe200078e0200 */
[----:B------:R-:W-:Y:S02]  /*4670*/  I2FP.F32.U32 R0, R24 ;  /* 0x0000001800007245 */ /* 0x000fe40000201000 */
[----:B------:R-:W2:Y:S01]  /*4680*/  LDC R26, c[0x0][0x658] ;  /* 0x00019600ff1a7b82 */ /* 0x000ea20000000800 */
[----:B------:R-:W-:Y:S01]  /*4690*/  IMAD.IADD R3, R5, 0x1, R3 ;  /* 0x0000000105037824 */ /* 0x000fe200078e0203 */
[----:B---3--:R-:W-:Y:S01]  /*46a0*/  ISETP.NE.U32.AND P0, PT, R28, RZ, PT ;  /* 0x000000ff1c00720c */ /* 0x008fe20003f05070 */
[----:B------:R-:W-:Y:S01]  /*46b0*/  FMUL R0, R0, UR4 ;  /* 0x0000000400007c20 */ /* 0x000fe20008400000 */
[----:B------:R-:W-:Y:S02]  /*46c0*/  IMAD.MOV.U32 R5, RZ, RZ, -0x1 ;  /* 0xffffffffff057424 */ /* 0x000fe400078e00ff */
[----:B------:R-:W-:Y:S01]  /*46d0*/  ISETP.NE.AND.EX P0, PT, R29, RZ, PT, P0 ;  /* 0x000000ff1d00720c */ /* 0x000fe20003f05300 */
[----:B------:R3:W4:Y:S01]  /*46e0*/  F2I.U32.TRUNC.NTZ R13, R0 ;  /* 0x00000000000d7305 */ /* 0x000722000020f000 */
[----:B------:R-:W3:Y:S01]  /*46f0*/  LDC R15, c[0x0][0x148] ;  /* 0x00005200ff0f7b82 */ /* 0x000ee20000000800 */
[----:B0-----:R-:W-:-:S02]  /*4700*/  SHF.R.U64 R12, R4, R6, R3 ;  /* 0x00000006040c7219 */ /* 0x001fc40000001203 */
[----:B------:R-:W-:-:S05]  /*4710*/  SHF.R.U32.HI R3, RZ, R6, R3 ;  /* 0x00000006ff037219 */ /* 0x000fca0000011603 */
[----:B------:R-:W0:Y:S01]  /*4720*/  LDC R20, c[0x0][0x600] ;  /* 0x00018000ff147b82 */ /* 0x000e220000000800 */
[-CC-:B-1----:R-:W-:Y:S02]  /*4730*/  SHF.R.U64 R10, R12, R8.reuse, R3.reuse ;  /* 0x000000080c0a7219 */ /* 0x182fe40000001203 */
[----:B------:R-:W-:-:S05]  /*4740*/  SHF.R.U32.HI R3, RZ, R8, R3 ;  /* 0x00000008ff037219 */ /* 0x000fca0000011603 */
[----:B------:R-:W1:Y:S01]  /*4750*/  LDC R27, c[0x0][0x648] ;  /* 0x00019200ff1b7b82 */ /* 0x000e620000000800 */
[-C--:B--2---:R-:W-:Y:S02]  /*4760*/  SHF.L.U32 R4, R5, R26.reuse, RZ ;  /* 0x0000001a05047219 */ /* 0x084fe400000006ff */
[-CC-:B------:R-:W-:Y:S02]  /*4770*/  SHF.R.U64 R14, R10, R26.reuse, R3.reuse ;  /* 0x0000001a0a0e7219 */ /* 0x180fe40000001203 */
[----:B------:R-:W-:Y:S02]  /*4780*/  SHF.R.U32.HI R5, RZ, R26, R3 ;  /* 0x0000001aff057219 */ /* 0x000fe40000011603 */
[----:B------:R-:W-:Y:S01]  /*4790*/  LOP3.LUT R25, RZ, R4, RZ, 0x33, !PT ;  /* 0x00000004ff197212 */ /* 0x000fe200078e33ff */
[----:B------:R-:W2:Y:S01]  /*47a0*/  LDC R30, c[0x0][0x638] ;  /* 0x00018e00ff1e7b82 */ /* 0x000ea20000000800 */
[----:B------:R-:W-:Y:S01]  /*47b0*/  SHF.L.U32 R26, R7, R26, RZ ;  /* 0x0000001a071a7219 */ /* 0x000fe200000006ff */
[----:B------:R-:W-:-:S06]  /*47c0*/  IMAD.MOV.U32 R4, RZ, RZ, R14 ;  /* 0x000000ffff047224 */ /* 0x000fcc00078e000e */
[----:B------:R-:W0:Y:S01]  /*47d0*/  LDC R31, c[0x0][0x610] ;  /* 0x00018400ff1f7b82 */ /* 0x000e220000000800 */
[----:B----4-:R-:W-:Y:S05]  /*47e0*/  @!P0 BRA `(.L_x_99) ;  /* 0x0000000000288947 */ /* 0x010fea0003800000 */
        /* <DEDUP_REMOVED lines=10> */
.L_x_99:
[----:B------:R-:W-:Y:S01]  /*4890*/  ISETP.NE.AND P0, PT, R2, 0x1, PT ;  /* 0x000000010200780c */ /* 0x000fe20003f05270 */
[----:B0-----:R-:W-:Y:S01]  /*48a0*/  VIADD R7, R20, 0xffffffff ;  /* 0xffffffff14077836 */ /* 0x001fe20000000000 */
[----:B-1-3--:R-:W-:Y:S01]  /*48b0*/  SHF.R.U64 R0, R4, R27, R5 ;  /* 0x0000001b04007219 */ /* 0x00afe20000001205 */
[----:B------:R-:W-:Y:S01]  /*48c0*/  IMAD.MOV R13, RZ, RZ, -R13 ;  /* 0x000000ffff0d7224 */ /* 0x000fe200078e0a0d */
[----:B------:R-:W-:Y:S01]  /*48d0*/  LOP3.LUT R5, R10, R25, RZ, 0xc0, !PT ;  /* 0x000000190a057212 */ /* 0x000fe200078ec0ff */
[----:B------:R-:W-:Y:S01]  /*48e0*/  IMAD.MOV.U32 R4, RZ, RZ, 0x1 ;  /* 0x00000001ff047424 */ /* 0x000fe200078e00ff */
[----:B------:R-:W-:Y:S01]  /*48f0*/  LOP3.LUT R12, R12, R7, RZ, 0xc0, !PT ;  /* 0x000000070c0c7212 */ /* 0x000fe200078ec0ff */
[----:B------:R-:W-:Y:S02]  /*4900*/  IMAD.MOV R3, RZ, RZ, -R0 ;  /* 0x000000ffff037224 */ /* 0x000fe400078e0a00 */
[----:B------:R-:W-:Y:S02]  /*4910*/  IMAD R0, R26, R0, R5 ;  /* 0x000000001a007224 */ /* 0x000fe400078e0205 */
[----:B--2---:R-:W-:-:S02]  /*4920*/  IMAD R3, R3, R30, R14 ;  /* 0x0000001e03037224 */ /* 0x004fc400078e020e */
[----:B------:R-:W-:Y:S02]  /*4930*/  @P0 IMAD R21, R15, R13, R24 ;  /* 0x0000000d0f150224 */ /* 0x000fe400078e0218 */
[----:B------:R-:W-:Y:S01]  /*4940*/  IMAD R5, R3, R20, R12 ;  /* 0x0000001403057224 */ /* 0x000fe200078e020c */
[----:B------:R-:W-:Y:S01]  /*4950*/  PRMT R3, R4, 0x7610, R3 ;  /* 0x0000761004037816 */ /* 0x000fe20000000003 */
[----:B------:R-:W-:-:S05]  /*4960*/  IMAD R0, R0, R31, R21 ;  /* 0x0000001f00007224 */ /* 0x000fca00078e0215 */
[----:B------:R-:W-:Y:S02]  /*4970*/  SEL R61, R5, R0, !P0 ;  /* 0x00000000053d7207 */ /* 0x000fe40004000000 */
[----:B------:R-:W-:-:S07]  /*4980*/  SEL R0, R0, R5, !P0 ;  /* 0x0000000500007207 */ /* 0x000fce0004000000 */
.L_x_97:
[----:B------:R-:W-:Y:S01]  /*4990*/  LOP3.LUT P0, RZ, R3, 0xff, RZ, 0xc0, !PT ;  /* 0x000000ff03ff7812 */ /* 0x000fe2000780c0ff */
[----:B------:R-:W-:-:S12]  /*49a0*/  IMAD.MOV.U32 R60, RZ, RZ, R0 ;  /* 0x000000ffff3c7224 */ /* 0x000fd800078e0000 */
[----:B------:R-:W-:Y:S05]  /*49b0*/  @P0 BRA `(.L_x_100) ;  /* 0xffffffc800140947 */ /* 0x000fea000383ffff */
[----:B------:R-:W-:Y:S05]  /*49c0*/  EXIT ;  /* 0x000000000000794d */ /* 0x000fea0003800000 */
.L_x_7:
[----:B0-----:R-:W-:Y:S01]  /*49d0*/  ULDC.64 UR4, c[0x0][0x650] ;  /* 0x0001940000047ab9 */ /* 0x001fe20000000a00 */
        /* <DEDUP_REMOVED lines=25> */
.L_x_102:
[----:B------:R-:W0:Y:S01]  /*4b70*/  LDC.64 R28, c[0x0][0x640] ;  /* 0x00019000ff1c7b82 */ /* 0x000e220000000a00 */
[-CC-:B------:R-:W-:Y:S01]  /*4b80*/  SHF.R.U64 R22, R12, R6.reuse, R13.reuse ;  /* 0x000000060c167219 */ /* 0x180fe2000000120d */
[----:B------:R-:W-:Y:S01]  /*4b90*/  IMAD.MOV.U32 R30, RZ, RZ, 0x1 ;  /* 0x00000001ff1e7424 */ /* 0x000fe200078e00ff */
[----:B------:R-:W-:Y:S02]  /*4ba0*/  SHF.R.U32.HI R6, RZ, R6, R13 ;  /* 0x00000006ff067219 */ /* 0x000fe4000001160d */
        /* <DEDUP_REMOVED lines=8> */
[----:B------:R-:W-:Y:S01]  /*4c30*/  IMAD.IADD R9, R9, 0x1, R11 ;  /* 0x0000000109097824 */ /* 0x000fe200078e020b */
[----:B0-----:R-:W-:-:S04]  /*4c40*/  ISETP.NE.U32.AND P0, PT, R28, RZ, PT ;  /* 0x000000ff1c00720c */ /* 0x001fc80003f05070 */
[----:B------:R-:W-:Y:S02]  /*4c50*/  ISETP.NE.AND.EX P0, PT, R29, RZ, PT, P0 ;  /* 0x000000ff1d00720c */ /* 0x000fe40003f05300 */
[----:B------:R-:W0:Y:S01]  /*4c60*/  LDC R20, c[0x0][0x600] ;  /* 0x00018000ff147b82 */ /* 0x000e220000000800 */
[-CC-:B-1----:R-:W-:Y:S01]  /*4c70*/  SHF.R.U64 R14, R8, R10.reuse, R9.reuse ;  /* 0x0000000a080e7219 */ /* 0x182fe20000001209 */
[----:B------:R-:W-:Y:S01]  /*4c80*/  IMAD.MOV.U32 R8, RZ, RZ, -0x1 ;  /* 0xffffffffff087424 */ /* 0x000fe200078e00ff */
[----:B------:R-:W-:-:S05]  /*4c90*/  SHF.R.U32.HI R9, RZ, R10, R9 ;  /* 0x0000000aff097219 */ /* 0x000fca0000011609 */
[----:B------:R-:W1:Y:S01]  /*4ca0*/  LDC R26, c[0x0][0x648] ;  /* 0x00019200ff1a7b82 */ /* 0x000e620000000800 */
[-CC-:B--2---:R-:W-:Y:S02]  /*4cb0*/  SHF.R.U64 R21, R14, R12.reuse, R9.reuse ;  /* 0x0000000c0e157219 */ /* 0x184fe40000001209 */
[----:B------:R-:W-:-:S05]  /*4cc0*/  SHF.R.U32.HI R6, RZ, R12, R9 ;  /* 0x0000000cff067219 */ /* 0x000fca0000011609 */
[----:B------:R-:W2:Y:S01]  /*4cd0*/  LDC R27, c[0x0][0x638] ;  /* 0x00018e00ff1b7b82 */ /* 0x000ea20000000800 */
[-C--:B---3--:R-:W-:Y:S02]  /*4ce0*/  SHF.L.U32 R8, R8, R25.reuse, RZ ;  /* 0x0000001908087219 */ /* 0x088fe400000006ff */
[-CC-:B------:R-:W-:Y:S02]  /*4cf0*/  SHF.R.U64 R23, R21, R25.reuse, R6.reuse ;  /* 0x0000001915177219 */ /* 0x180fe40000001206 */
[----:B------:R-:W-:Y:S02]  /*4d00*/  LOP3.LUT R32, RZ, R8, RZ, 0x33, !PT ;  /* 0x00000008ff207212 */ /* 0x000fe400078e33ff */
[----:B------:R-:W-:Y:S01]  /*4d10*/  SHF.R.U32.HI R9, RZ, R25, R6 ;  /* 0x00000019ff097219 */ /* 0x000fe20000011606 */
[----:B------:R-:W3:Y:S01]  /*4d20*/  LDC R31, c[0x0][0x610] ;  /* 0x00018400ff1f7b82 */ /* 0x000ee20000000800 */
[----:B------:R-:W-:Y:S01]  /*4d30*/  IMAD.MOV.U32 R8, RZ, RZ, R23 ;  /* 0x000000ffff087224 */ /* 0x000fe200078e0017 */
[----:B------:R-:W-:Y:S06]  /*4d40*/  @!P0 BRA `(.L_x_103) ;  /* 0x0000000000288947 */ /* 0x000fec0003800000 */
        /* <DEDUP_REMOVED lines=10> */
.L_x_103:
[----:B------:R-:W-:Y:S02]  /*4df0*/  ISETP.NE.AND P0, PT, R2, 0x1, PT ;  /* 0x000000010200780c */ /* 0x000fe40003f05270 */
[----:B-1----:R-:W-:Y:S01]  /*4e00*/  SHF.R.U64 R6, R8, R26, R9 ;  /* 0x0000001a08067219 */ /* 0x002fe20000001209 */
[----:B0-----:R-:W-:Y:S01]  /*4e10*/  VIADD R9, R20, 0xffffffff ;  /* 0xffffffff14097836 */ /* 0x001fe20000000000 */
[----:B------:R-:W-:Y:S02]  /*4e20*/  SHF.L.U32 R30, R30, R25, RZ ;  /* 0x000000191e1e7219 */ /* 0x000fe400000006ff */
[----:B------:R-:W-:Y:S01]  /*4e30*/  LOP3.LUT R5, R21, R32, RZ, 0xc0, !PT ;  /* 0x0000002015057212 */ /* 0x000fe200078ec0ff */
[----:B------:R-:W-:-:S04]  /*4e40*/  IMAD.MOV R8, RZ, RZ, -R6 ;  /* 0x000000ffff087224 */ /* 0x000fc800078e0a06 */
[----:B------:R-:W-:Y:S01]  /*4e50*/  IMAD R6, R30, R6, R5 ;  /* 0x000000061e067224 */ /* 0x000fe200078e0205 */
[----:B------:R-:W-:Y:S01]  /*4e60*/  LOP3.LUT R5, R14, R9, RZ, 0xc0, !PT ;  /* 0x000000090e057212 */ /* 0x000fe200078ec0ff */
[----:B------:R-:W-:Y:S02]  /*4e70*/  @P0 IMAD R3, R7, R24, R4 ;  /* 0x0000001807030224 */ /* 0x000fe400078e0204 */
[----:B--2---:R-:W-:Y:S02]  /*4e80*/  IMAD R4, R8, R27, R23 ;  /* 0x0000001b08047224 */ /* 0x004fe400078e0217 */
[----:B---3--:R-:W-:Y:S02]  /*4e90*/  IMAD R3, R6, R31, R3 ;  /* 0x0000001f06037224 */ /* 0x008fe400078e0203 */
[----:B------:R-:W-:Y:S02]  /*4ea0*/  IMAD R4, R4, R20, R5 ;  /* 0x0000001404047224 */ /* 0x000fe400078e0205 */
[----:B------:R-:W-:-:S02]  /*4eb0*/  IMAD.MOV.U32 R8, RZ, RZ, 0x1 ;  /* 0x00000001ff087424 */ /* 0x000fc400078e00ff */
[----:B------:R-:W-:Y:S01]  /*4ec0*/  IMAD.MOV.U32 R6, RZ, RZ, R22 ;  /* 0x000000ffff067224 */ /* 0x000fe200078e0016 */
[----:B------:R-:W-:Y:S02]  /*4ed0*/  SEL R20, R4, R3, !P0 ;  /* 0x0000000304147207 */ /* 0x000fe40004000000 */
[----:B------:R-:W-:-:S07]  /*4ee0*/  SEL R21, R3, R4, !P0 ;  /* 0x0000000403157207 */ /* 0x000fce0004000000 */
.L_x_101:
[----:B------:R-:W-:-:S08]  /*4ef0*/  NOP ;  /* 0x0000000000007918 */ /* 0x000fd00000000000 */
[----:B------:R-:W0:-:S00]  /*4f00*/  USETMAXREG.DEALLOC.CTAPOOL 0x28 ;  /* 0x00000028000079c8 */ /* 0x000e0000080e0500 */
[----:B0-----:R-:W-:-:S13]  /*4f10*/  ISETP.NE.AND P0, PT, R0, RZ, PT ;  /* 0x000000ff0000720c */ /* 0x001fda0003f05270 */
[----:B------:R-:W-:Y:S05]  /*4f20*/  @P0 EXIT ;  /* 0x000000000000094d */ /* 0x000fea0003800000 */
[----:B------:R-:W-:Y:S01]  /*4f30*/  LOP3.LUT P0, RZ, R8, 0xff, RZ, 0xc0, !PT ;  /* 0x000000ff08ff7812 */ /* 0x000fe2000780c0ff */
[----:B------:R-:W-:Y:S02]  /*4f40*/  IMAD.MOV.U32 R0, RZ, RZ, 0x1 ;  /* 0x00000001ff007424 */ /* 0x000fe400078e00ff */
[----:B------:R-:W-:-:S10]  /*4f50*/  IMAD.MOV.U32 R3, RZ, RZ, RZ ;  /* 0x000000ffff037224 */ /* 0x000fd400078e00ff */
[----:B------:R-:W-:Y:S05]  /*4f60*/  @!P0 BRA `(.L_x_104) ;  /* 0x0000000c00448947 */ /* 0x000fea0003800000 */
[----:B------:R-:W0:Y:S01]  /*4f70*/  LDC R0, c[0x0][0x28c] ;  /* 0x0000a300ff007b82 */ /* 0x000e220000000800 */
[----:B------:R-:W1:Y:S01]  /*4f80*/  S2R R12, SR_CgaCtaId ;  /* 0x00000000000c7919 */ /* 0x000e620000008800 */
[----:B------:R-:W-:Y:S01]  /*4f90*/  ULDC UR5, c[0x0][0x600] ;  /* 0x0001800000057ab9 */ /* 0x000fe20000000800 */
[----:B------:R-:W-:Y:S01]  /*4fa0*/  ULDC UR4, c[0x0][0xc] ;  /* 0x0000030000047ab9 */ /* 0x000fe20000000800 */
[----:B------:R-:W-:Y:S01]  /*4fb0*/  UIADD3 UR16, UR5, -0x1, URZ ;  /* 0xffffffff05107890 */ /* 0x000fe2000fffe03f */
[----:B------:R-:W-:Y:S01]  /*4fc0*/  BSSY B0, `(.L_x_104) ;  /* 0x00000cb000007945 */ /* 0x000fe20003800000 */
[----:B------:R-:W-:Y:S01]  /*4fd0*/  ULDC UR6, c[0x0][0x658] ;  /* 0x0001960000067ab9 */ /* 0x000fe20000000800 */
[----:B------:R-:W-:Y:S01]  /*4fe0*/  ULDC UR5, c[0x0][0x10] ;  /* 0x0000040000057ab9 */ /* 0x000fe20000000800 */
[----:B------:R-:W-:Y:S01]  /*4ff0*/  UMOV UR7, 0xffffffff ;  /* 0xffffffff00077882 */ /* 0x000fe20000000000 */
[----:B------:R-:W-:Y:S01]  /*5000*/  UMOV UR8, 0x1 ;  /* 0x0000000100087882 */ /* 0x000fe20000000000 */
[----:B------:R-:W-:Y:S01]  /*5010*/  UIMAD.WIDE.U32 UR4, UR4, UR5, URZ ;  /* 0x00000005040472a5 */ /* 0x000fe2000f8e003f */
[----:B------:R-:W-:Y:S01]  /*5020*/  IMAD.MOV.U32 R9, RZ, RZ, 0x1 ;  /* 0x00000001ff097424 */ /* 0x000fe200078e00ff */
[----:B------:R-:W-:Y:S01]  /*5030*/  USHF.L.U32 UR7, UR7, UR6, URZ ;  /* 0x0000000607077299 */ /* 0x000fe2000800063f */
[----:B------:R-:W-:Y:S01]  /*5040*/  LOP3.LUT R8, R19, 0x2, RZ, 0xfc, !PT ;  /* 0x0000000213087812 */ /* 0x000fe200078efcff */
[----:B------:R-:W-:-:S02]  /*5050*/  USHF.L.U32 UR18, UR8, UR6, URZ ;  /* 0x0000000608127299 */ /* 0x000fc4000800063f */
[----:B------:R-:W-:Y:S01]  /*5060*/  ULOP3.LUT UR17, URZ, UR7, URZ, 0x33, !UPT ;  /* 0x000000073f117292 */ /* 0x000fe2000f8e333f */
[----:B------:R-:W-:Y:S01]  /*5070*/  ULDC UR6, c[0x0][0x14] ;  /* 0x0000050000067ab9 */ /* 0x000fe20000000800 */
[----:B------:R-:W-:Y:S01]  /*5080*/  ULDC.64 UR22, c[0x0][0x198] ;  /* 0x0000660000167ab9 */ /* 0x000fe20000000a00 */
[----:B------:R-:W-:Y:S02]  /*5090*/  UIMAD.WIDE.U32 UR20, UR4, UR6, URZ ;  /* 0x00000006041472a5 */ /* 0x000fe4000f8e003f */
[----:B------:R-:W-:Y:S01]  /*50a0*/  UIMAD UR13, UR5, UR6, URZ ;  /* 0x00000006050d72a4 */ /* 0x000fe2000f8e023f */
[----:B0-----:R-:W-:-:S03]  /*50b0*/  VIADD R0, R0, 0x3f ;  /* 0x0000003f00007836 */ /* 0x001fc60000000000 */
[----:B------:R-:W-:Y:S02]  /*50c0*/  UIADD3 UR13, UR21, UR13, URZ ;  /* 0x0000000d150d7290 */ /* 0x000fe4000fffe03f */
[----:B------:R-:W-:-:S04]  /*50d0*/  SHF.R.S32.HI R3, RZ, 0x1f, R0 ;  /* 0x0000001fff037819 */ /* 0x000fc80000011400 */
[----:B------:R-:W-:Y:S01]  /*50e0*/  LEA.HI R10, R3, R0, RZ, 0x6 ;  /* 0x00000000030a7211 */ /* 0x000fe200078f30ff */
[C---:B-1----:R-:W-:Y:S02]  /*50f0*/  IMAD.SHL.U32 R11, R12.reuse, 0x20, RZ ;  /* 0x000000200c0b7824 */ /* 0x042fe400078e00ff */
[----:B------:R-:W-:Y:S01]  /*5100*/  IMAD.SHL.U32 R12, R12, 0x800, RZ ;  /* 0x000008000c0c7824 */ /* 0x000fe200078e00ff */
[----:B------:R-:W-:Y:S01]  /*5110*/  SHF.R.S32.HI R10, RZ, 0x6, R10 ;  /* 0x00000006ff0a7819 */ /* 0x000fe2000001140a */
[----:B------:R-:W-:Y:S01]  /*5120*/  IMAD.MOV.U32 R0, RZ, RZ, 0x1 ;  /* 0x00000001ff007424 */ /* 0x000fe200078e00ff */
[----:B------:R-:W-:Y:S01]  /*5130*/  LOP3.LUT R11, R11, 0x20, RZ, 0xc0, !PT ;  /* 0x000000200b0b7812 */ /* 0x000fe200078ec0ff */
[----:B------:R-:W-:Y:S01]  /*5140*/  IMAD.MOV.U32 R3, RZ, RZ, RZ ;  /* 0x000000ffff037224 */ /* 0x000fe200078e00ff */
[----:B------:R-:W-:Y:S01]  /*5150*/  LOP3.LUT R12, R12, 0x800, RZ, 0xc0, !PT ;  /* 0x000008000c0c7812 */ /* 0x000fe200078ec0ff */
[----:B------:R-:W-:-:S07]  /*5160*/  VIADD R13, R10, 0x1 ;  /* 0x000000010a0d7836 */ /* 0x000fce0000000000 */
.L_x_115:
[----:B------:R-:W-:-:S03]  /*5170*/  UMOV UR4, 0xffffffff ;  /* 0xffffffff00047882 */ /* 0x000fc60000000000 */
[----:B------:R-:W-:Y:S05]  /*5180*/  BRA.DIV UR4, `(.L_x_105) ;  /* 0x0000000e04c87947 */ /* 0x000fea000b800000 */
[----:B------:R-:W-:-:S13]  /*5190*/  ELECT P6, URZ, PT ;  /* 0x00000000003f782f */ /* 0x000fda00038c0000 */
.L_x_127:
[----:B------:R-:W0:Y:S01]  /*51a0*/  LDC R4, c[0x0][0x28c] ;  /* 0x0000a300ff047b82 */ /* 0x000e220000000800 */
[----:B------:R-:W-:Y:S01]  /*51b0*/  BSSY B1, `(.L_x_106) ;  /* 0x0000038000017945 */ /* 0x000fe20003800000 */
[----:B0-----:R-:W-:-:S13]  /*51c0*/  ISETP.LT.OR P6, PT, R4, 0x1, !P6 ;  /* 0x000000010400780c */ /* 0x001fda00077c1670 */
[----:B------:R-:W-:Y:S05]  /*51d0*/  @P6 BRA `(.L_x_107) ;  /* 0x0000000000d46947 */ /* 0x000fea0003800000 */
[----:B------:R-:W-:Y:S02]  /*51e0*/  IMAD R20, R20, 0x40, R11 ;  /* 0x0000004014147824 */ /* 0x000fe400078e020b */
[----:B------:R-:W-:Y:S02]  /*51f0*/  IMAD.SHL.U32 R21, R21, 0x80, RZ ;  /* 0x0000008015157824 */ /* 0x000fe400078e00ff */
[----:B------:R-:W-:Y:S02]  /*5200*/  IMAD.MOV.U32 R24, RZ, RZ, RZ ;  /* 0x000000ffff187224 */ /* 0x000fe400078e00ff */
[----:B------:R-:W-:Y:S02]  /*5210*/  IMAD.MOV.U32 R4, RZ, RZ, R13 ;  /* 0x000000ffff047224 */ /* 0x000fe400078e000d */
[----:B------:R-:W-:Y:S02]  /*5220*/  IMAD.MOV.U32 R5, RZ, RZ, R0 ;  /* 0x000000ffff057224 */ /* 0x000fe400078e0000 */
[----:B------:R-:W-:-:S07]  /*5230*/  IMAD.MOV.U32 R7, RZ, RZ, R3 ;  /* 0x000000ffff077224 */ /* 0x000fce00078e0003 */
.L_x_110:
[----:B------:R-:W0:Y:S01]  /*5240*/  S2R R15, SR_CgaCtaId ;  /* 0x00000000000f7919 */ /* 0x000e220000008800 */
[----:B------:R-:W-:Y:S02]  /*5250*/  MOV R14, 0x400 ;  /* 0x00000400000e7802 */ /* 0x000fe40000000f00 */
[----:B------:R-:W-:Y:S02]  /*5260*/  LOP3.LUT P1, RZ, R18, 0x7f, RZ, 0xc0, !PT ;  /* 0x0000007f12ff7812 */ /* 0x000fe4000782c0ff */
[----:B0-----:R-:W-:Y:S02]  /*5270*/  LEA R22, R15, R14, 0x18 ;  /* 0x0000000e0f167211 */ /* 0x001fe400078ec0ff */
[----:B------:R-:W-:-:S09]  /*5280*/  SHF.L.U32 R14, R5, 0x1f, RZ ;  /* 0x0000001f050e7819 */ /* 0x000fd200000006ff */
[----:B------:R-:W0:Y:S01]  /*5290*/  @!P1 LDC R15, c[0x0][0x500] ;  /* 0x00014000ff0f9b82 */ /* 0x000e220000000800 */
[----:B------:R-:W-:-:S04]  /*52a0*/  IMAD R23, R7, 0x8, R22 ;  /* 0x0000000807177824 */ /* 0x000fc800078e0216 */
[----:B------:R-:W1:Y:S02]  /*52b0*/  SYNCS.PHASECHK.TRANS64.TRYWAIT P0, [R23+URZ+0x28], R14 ;  /* 0x0000280e170075a7 */ /* 0x000e64000800017f */
[----:B-1----:R-:W-:Y:S05]  /*52c0*/  @!P0 BRA `(.L_x_108) ;  /* 0x0000000c00988947 */ /* 0x002fea0003800000 */
.L_x_128:
[----:B-1----:R-:W-:Y:S01]  /*52d0*/  PRMT R14, R8, 0x9910, RZ ;  /* 0x00009910080e7816 */ /* 0x002fe200000000ff */
[----:B0-----:R0:W-:Y:S03]  /*52e0*/  @!P1 SYNCS.ARRIVE.TRANS64 RZ, [R23+URZ], R15 ;  /* 0x0000000f17ff99a7 */ /* 0x0011e6000800003f */
[----:B------:R-:W-:-:S13]  /*52f0*/  ISETP.NE.AND P0, PT, R14, 0x2, PT ;  /* 0x000000020e00780c */ /* 0x000fda0003f05270 */
[----:B0-----:R-:W-:Y:S05]  /*5300*/  @P0 BRA `(.L_x_109) ;  /* 0x0000000000040947 */ /* 0x001fea0003800000 */
[----:B------:R-:W-:Y:S01]  /*5310*/  BPT.TRAP 0x1 ;  /* 0x000000040000795c */ /* 0x000fe20000300000 */
.L_x_109:
[----:B------:R-:W-:Y:S01]  /*5320*/  IMAD R14, R7, 0x1000, R12 ;  /* 0x00001000070e7824 */ /* 0x000fe200078e020c */
[----:B------:R-:W-:Y:S01]  /*5330*/  R2UR UR9, R23 ;  /* 0x00000000170972ca */ /* 0x000fe200000e0000 */
[--C-:B------:R-:W-:Y:S01]  /*5340*/  IMAD R15, R7, 0x4000, R22.reuse ;  /* 0x00004000070f7824 */ /* 0x100fe200078e0216 */
[----:B------:R-:W-:Y:S01]  /*5350*/  UIADD3 UR4, UP0, UR22, 0xf0, URZ ;  /* 0x000000f016047890 */ /* 0x000fe2000ff1e03f */
[----:B------:R-:W-:Y:S01]  /*5360*/  IMAD R14, R14, 0x2, R22 ;  /* 0x000000020e0e7824 */ /* 0x000fe200078e0216 */
[----:B------:R-:W-:Y:S01]  /*5370*/  R2UR UR11, R21 ;  /* 0x00000000150b72ca */ /* 0x000fe200000e0000 */
[----:B------:R-:W-:Y:S01]  /*5380*/  VIADD R4, R4, 0xffffffff ;  /* 0xffffffff04047836 */ /* 0x000fe20000000000 */
[----:B------:R-:W-:Y:S01]  /*5390*/  R2UR UR5, R15 ;  /* 0x000000000f0572ca */ /* 0x000fe200000e0000 */
[----:B------:R-:W-:Y:S01]  /*53a0*/  UIADD3 UR24, UP1, UR22, 0x1f0, URZ ;  /* 0x000001f016187890 */ /* 0x000fe2000ff3e03f */
[----:B------:R-:W-:Y:S01]  /*53b0*/  R2UR UR8, R14 ;  /* 0x000000000e0872ca */ /* 0x000fe200000e0000 */
[----:B------:R-:W-:Y:S01]  /*53c0*/  VIADD R7, R7, 0x1 ;  /* 0x0000000107077836 */ /* 0x000fe20000000000 */
[----:B------:R-:W-:Y:S01]  /*53d0*/  R2UR UR10, R24 ;  /* 0x00000000180a72ca */ /* 0x000fe200000e0000 */
[----:B------:R-:W-:Y:S01]  /*53e0*/  UIADD3.X UR25, URZ, UR23, URZ, UP1, !UPT ;  /* 0x000000173f197290 */ /* 0x000fe20008ffe43f */
[----:B------:R-:W-:Y:S01]  /*53f0*/  R2UR UR12, R6 ;  /* 0x00000000060c72ca */ /* 0x000fe200000e0000 */
[----:B------:R-:W-:Y:S01]  /*5400*/  UMOV UR6, 0x0 ;  /* 0x0000000000067882 */ /* 0x000fe20000000000 */
[----:B------:R-:W-:Y:S01]  /*5410*/  R2UR UR19, R20 ;  /* 0x00000000141372ca */ /* 0x000fe200000e0000 */
[----:B------:R-:W-:Y:S01]  /*5420*/  UMOV UR7, 0x10000000 ;  /* 0x1000000000077882 */ /* 0x000fe20000000000 */
[----:B------:R-:W-:Y:S01]  /*5430*/  ISETP.GT.AND P1, PT, R4, 0x1, PT ;  /* 0x000000010400780c */ /* 0x000fe20003f24270 */
[----:B------:R-:W-:Y:S01]  /*5440*/  UMOV UR26, 0x30000 ;  /* 0x00030000001a7882 */ /* 0x000fe20000000000 */
[C---:B------:R-:W-:Y:S01]  /*5450*/  ISETP.NE.AND P0, PT, R7.reuse, 0x5, PT ;  /* 0x000000050700780c */ /* 0x040fe20003f05270 */
[----:B------:R-:W-:Y:S01]  /*5460*/  UIADD3 UR14, UR5, 0x100, URZ ;  /* 0x00000100050e7890 */ /* 0x000fe2000fffe03f */
[----:B------:R-:W-:Y:S01]  /*5470*/  VIADD R24, R24, 0x40 ;  /* 0x0000004018187836 */ /* 0x000fe20000000000 */
[----:B------:R-:W-:Y:S01]  /*5480*/  UIADD3.X UR5, URZ, UR23, URZ, UP0, !UPT ;  /* 0x000000173f057290 */ /* 0x000fe200087fe43f */
[----:B------:R-:W-:Y:S01]  /*5490*/  SEL R14, RZ, 0x1, P0 ;  /* 0x00000001ff0e7807 */ /* 0x000fe20000000000 */
[----:B------:R-:W-:Y:S01]  /*54a0*/  UIADD3 UR15, UR8, 0x14100, URZ ;  /* 0x00014100080f7890 */ /* 0x000fe2000fffe03f */
[----:B------:R-:W-:-:S02]  /*54b0*/  SEL R7, R7, RZ, P0 ;  /* 0x000000ff07077207 */ /* 0x000fc40000000000 */
[----:B------:R-:W-:Y:S01]  /*54c0*/  UMOV UR8, UR14 ;  /* 0x0000000e00087c82 */ /* 0x000fe20008000000 */
[----:B------:R-:W-:-:S03]  /*54d0*/  LOP3.LUT R5, R5, R14, RZ, 0x3c, !PT ;  /* 0x0000000e05057212 */ /* 0x000fc600078e3cff */
[----:B------:R0:W-:Y:S02]  /*54e0*/  UTMALDG.3D [UR8], [UR4], desc[UR6] ;  /* 0x00000608040075b4 */ /* 0x0001e40008011000 */
[----:B0-----:R-:W-:Y:S01]  /*54f0*/  UMOV UR8, UR15 ;  /* 0x0000000f00087c82 */ /* 0x001fe20008000000 */
[----:B------:R-:W-:Y:S02]  /*5500*/  UMOV UR11, UR19 ;  /* 0x00000013000b7c82 */ /* 0x000fe40008000000 */
[----:B------:R0:W-:Y:S02]  /*5510*/  UTMALDG.3D.MULTICAST [UR8], [UR24], UR26, desc[UR6] ;  /* 0x00000608180073b4 */ /* 0x0001e4000801181a */
[----:B0-----:R-:W-:Y:S05]  /*5520*/  @P1 BRA `(.L_x_110) ;  /* 0xfffffffc00441947 */ /* 0x001fea000383ffff */
.L_x_107:
[----:B------:R-:W-:Y:S05]  /*5530*/  BSYNC B1 ;  /* 0x0000000000017941 */ /* 0x000fea0003800000 */
.L_x_106:
[----:B------:R-:W-:Y:S01]  /*5540*/  LOP3.LUT P1, RZ, R9, 0xff, RZ, 0xc0, !PT ;  /* 0x000000ff09ff7812 */ /* 0x000fe2000782c0ff */
[C---:B------:R-:W-:Y:S01]  /*5550*/  IMAD.IADD R6, R10.reuse, 0x1, R3 ;  /* 0x000000010a067824 */ /* 0x040fe200078e0203 */
[----:B------:R-:W-:Y:S01]  /*5560*/  ULDC.64 UR4, c[0x0][0x650] ;  /* 0x0001940000047ab9 */ /* 0x000fe20000000a00 */
[----:B------:R-:W-:Y:S01]  /*5570*/  ISETP.GE.U32.AND P2, PT, R10, 0x5, PT ;  /* 0x000000050a00780c */ /* 0x000fe20003f46070 */
[----:B------:R-:W-:Y:S01]  /*5580*/  BSSY B1, `(.L_x_111) ;  /* 0x000006c000017945 */ /* 0x000fe20003800000 */
[----:B------:R-:W-:Y:S01]  /*5590*/  IMAD.MOV.U32 R21, RZ, RZ, -0x1 ;  /* 0xffffffffff157424 */ /* 0x000fe200078e00ff */
[----:B------:R-:W-:Y:S01]  /*55a0*/  ISETP.GT.U32.AND P0, PT, R6, 0x4, PT ;  /* 0x000000040600780c */ /* 0x000fe20003f04070 */
[----:B------:R-:W-:Y:S01]  /*55b0*/  IMAD.MOV.U32 R20, RZ, RZ, -0x1 ;  /* 0xffffffffff147424 */ /* 0x000fe200078e00ff */
[----:B------:R-:W-:Y:S02]  /*55c0*/  PRMT R9, RZ, 0x7610, R9 ;  /* 0x00007610ff097816 */ /* 0x000fe40000000009 */
[----:B------:R-:W-:-:S03]  /*55d0*/  ISETP.LT.U32.AND P0, PT, R10, 0x5, P0 ;  /* 0x000000050a00780c */ /* 0x000fc60000701070 */
[----:B------:R-:W0:Y:S01]  /*55e0*/  @P1 S2R R5, SR_CgaCtaId ;  /* 0x0000000000051919 */ /* 0x000e220000008800 */
[----:B------:R-:W-:-:S04]  /*55f0*/  @P1 MOV R4, 0x400 ;  /* 0x0000040000041802 */ /* 0x000fc80000000f00 */
[----:B0-----:R-:W-:Y:S01]  /*5600*/  @P1 LEA R3, R5, R4, 0x18 ;  /* 0x0000000405031211 */ /* 0x001fe200078ec0ff */
[----:B------:R-:W-:-:S03]  /*5610*/  IMAD.WIDE.U32 R4, R6, -0x33333333, RZ ;  /* 0xcccccccd06047825 */ /* 0x000fc600078e00ff */
[----:B------:R0:W-:Y:S01]  /*5620*/  @P1 SYNCS.ARRIVE.TRANS64.A1T0 RZ, [R3+URZ+0x68], RZ ;  /* 0x000068ff03ff19a7 */ /* 0x0001e2000810003f */
[----:B------:R-:W-:Y:S02]  /*5630*/  IADD3 R16, P1, R16, UR20, RZ ;  /* 0x0000001410107c10 */ /* 0x000fe4000ff3e0ff */
[----:B------:R-:W-:Y:S02]  /*5640*/  SHF.R.U32.HI R5, RZ, 0x2, R5 ;  /* 0x00000002ff057819 */ /* 0x000fe40000011605 */
[----:B------:R-:W-:Y:S02]  /*5650*/  IADD3.X R17, R17, UR13, RZ, P1, !PT ;  /* 0x0000000d11117c10 */ /* 0x000fe40008ffe4ff */
[----:B------:R-:W-:Y:S02]  /*5660*/  PRMT R4, RZ, 0x7610, R4 ;  /* 0x00007610ff047816 */ /* 0x000fe40000000004 */
[----:B0-----:R-:W-:Y:S02]  /*5670*/  SEL R3, RZ, 0x1, !P0 ;  /* 0x00000001ff037807 */ /* 0x001fe40004000000 */
[----:B------:R-:W-:-:S02]  /*5680*/  ISETP.GE.U32.AND P0, PT, R16, UR4, PT ;  /* 0x0000000410007c0c */ /* 0x000fc4000bf06070 */
[----:B------:R-:W-:Y:S01]  /*5690*/  LOP3.LUT R0, R0, R3, RZ, 0x3c, !PT ;  /* 0x0000000300007212 */ /* 0x000fe200078e3cff */
[----:B------:R-:W-:Y:S01]  /*56a0*/  IMAD R3, R5, -0x5, R6 ;  /* 0xfffffffb05037824 */ /* 0x000fe200078e0206 */
[----:B------:R-:W-:Y:S01]  /*56b0*/  ISETP.GE.U32.AND.EX P0, PT, R17, UR5, PT, P0 ;  /* 0x0000000511007c0c */ /* 0x000fe2000bf06100 */
[----:B------:R-:W-:Y:S01]  /*56c0*/  IMAD.MOV.U32 R6, RZ, RZ, -0x1 ;  /* 0xffffffffff067424 */ /* 0x000fe200078e00ff */
[----:B------:R-:W-:-:S11]  /*56d0*/  @P2 LOP3.LUT R0, R0, 0x1, R5, 0x78, !PT ;  /* 0x0000000100002812 */ /* 0x000fd600078e7805 */
[----:B------:R-:W-:Y:S05]  /*56e0*/  @P0 BRA `(.L_x_112) ;  /* 0x0000000400540947 */ /* 0x000fea0003800000 */
[----:B------:R-:W0:Y:S01]  /*56f0*/  S2R R15, SR_CTAID.X ;  /* 0x00000000000f7919 */ /* 0x000e220000002500 */
[----:B------:R-:W-:Y:S01]  /*5700*/  ULDC.64 UR4, c[0x0][0x628] ;  /* 0x00018a0000047ab9 */ /* 0x000fe20000000a00 */
[----:B------:R-:W-:Y:S01]  /*5710*/  ULDC UR7, c[0x0][0x630] ;  /* 0x00018c0000077ab9 */ /* 0x000fe20000000800 */
[----:B------:R-:W-:Y:S01]  /*5720*/  ISETP.NE.U32.AND P0, PT, RZ, UR4, PT ;  /* 0x00000004ff007c0c */ /* 0x000fe2000bf05070 */
[----:B------:R-:W1:Y:S01]  /*5730*/  S2R R20, SR_CTAID.Y ;  /* 0x0000000000147919 */ /* 0x000e620000002600 */
[----:B------:R-:W-:Y:S01]  /*5740*/  ULDC UR8, c[0x0][0x150] ;  /* 0x0000540000087ab9 */ /* 0x000fe20000000800 */
[----:B------:R-:W-:Y:S01]  /*5750*/  IMAD.MOV.U32 R4, RZ, RZ, R16 ;  /* 0x000000ffff047224 */ /* 0x000fe200078e0010 */
[----:B------:R-:W-:Y:S01]  /*5760*/  ISETP.NE.AND.EX P0, PT, RZ, UR5, PT, P0 ;  /* 0x00000005ff007c0c */ /* 0x000fe2000bf05300 */
[----:B------:R-:W-:Y:S01]  /*5770*/  IMAD.MOV.U32 R5, RZ, RZ, R17 ;  /* 0x000000ffff057224 */ /* 0x000fe200078e0011 */
[----:B0-----:R-:W-:-:S11]  /*5780*/  I2FP.F32.U32 R22, R15 ;  /* 0x0000000f00167245 */ /* 0x001fd60000201000 */
[----:B------:R-:W-:Y:S05]  /*5790*/  @!P0 BRA `(.L_x_113) ;  /* 0x0000000000288947 */ /* 0x000fea0003800000 */
[----:B------:R-:W-:Y:S02]  /*57a0*/  ULDC UR6, c[0x0][0x634] ;  /* 0x00018d0000067ab9 */ /* 0x000fe40000000800 */
[----:B------:R-:W-:-:S05]  /*57b0*/  IADD3 R5, P0, R16, UR6, RZ ;  /* 0x0000000610057c10 */ /* 0x000fca000ff1e0ff */
[----:B------:R-:W-:-:S04]  /*57c0*/  IMAD.X R21, RZ, RZ, R17, P0 ;  /* 0x000000ffff157224 */ /* 0x000fc800000e0611 */
[----:B------:R-:W-:-:S04]  /*57d0*/  IMAD.WIDE.U32 R6, R21, UR4, RZ ;  /* 0x0000000415067c25 */ /* 0x000fc8000f8e00ff */
[----:B------:R-:W-:-:S04]  /*57e0*/  IMAD.WIDE.U32 R6, P0, R5, UR5, R6 ;  /* 0x0000000505067c25 */ /* 0x000fc8000f800006 */
[----:B------:R-:W-:-:S04]  /*57f0*/  IMAD.WIDE.U32 R4, R5, UR4, RZ ;  /* 0x0000000405047c25 */ /* 0x000fc8000f8e00ff */
[----:B------:R-:W-:Y:S01]  /*5800*/  IMAD.MOV.U32 R4, RZ, RZ, R7 ;  /* 0x000000ffff047224 */ /* 0x000fe200078e0007 */
[----:B------:R-:W-:Y:S01]  /*5810*/  IADD3 RZ, P1, R5, R6, RZ ;  /* 0x0000000605ff7210 */ /* 0x000fe20007f3e0ff */
[----:B------:R-:W-:-:S04]  /*5820*/  IMAD.X R5, RZ, RZ, RZ, P0 ;  /* 0x000000ffff057224 */ /* 0x000fc800000e06ff */
[----:B------:R-:W-:-:S08]  /*5830*/  IMAD.WIDE.U32.X R4, R21, UR5, R4, P1 ;  /* 0x0000000515047c25 */ /* 0x000fd000088e0404 */
.L_x_113:
[--C-:B------:R-:W-:Y:S01]  /*5840*/  SHF.R.U64 R14, R4, UR7, R5.reuse ;  /* 0x00000007040e7c19 */ /* 0x100fe20008001205 */
[----:B------:R-:W-:Y:S01]  /*5850*/  FMUL R22, R22, UR8 ;  /* 0x0000000816167c20 */ /* 0x000fe20008400000 */
[----:B------:R-:W-:Y:S01]  /*5860*/  SHF.R.U32.HI R4, RZ, UR7, R5 ;  /* 0x00000007ff047c19 */ /* 0x000fe20008011605 */
[----:B------:R-:W0:Y:S01]  /*5870*/  LDC R6, c[0x0][0x144] ;  /* 0x00005100ff067b82 */ /* 0x000e220000000800 */
[----:B------:R-:W-:Y:S01]  /*5880*/  IADD3 R5, P0, RZ, -R14, RZ ;  /* 0x8000000eff057210 */ /* 0x000fe20007f1e0ff */
[----:B------:R-:W-:Y:S01]  /*5890*/  ULDC UR6, c[0x0][0x154] ;  /* 0x0000550000067ab9 */ /* 0x000fe20000000800 */
[----:B-1----:R-:W-:Y:S01]  /*58a0*/  I2FP.F32.U32 R7, R20 ;  /* 0x0000001400077245 */ /* 0x002fe20000201000 */
[----:B------:R-:W1:Y:S01]  /*58b0*/  F2I.U32.TRUNC.NTZ R22, R22 ;  /* 0x0000001600167305 */ /* 0x000e62000020f000 */
[----:B------:R-:W-:Y:S01]  /*58c0*/  ULDC.64 UR4, c[0x0][0x620] ;  /* 0x0001880000047ab9 */ /* 0x000fe20000000a00 */
[----:B------:R-:W-:Y:S01]  /*58d0*/  IMAD.X R4, RZ, RZ, ~R4, P0 ;  /* 0x000000ffff047224 */ /* 0x000fe200000e0e04 */
[----:B------:R-:W-:Y:S01]  /*58e0*/  ISETP.NE.AND P2, PT, R2, 0x1, PT ;  /* 0x000000010200780c */ /* 0x000fe20003f45270 */
[----:B------:R-:W-:Y:S01]  /*58f0*/  FMUL R23, R7, UR6 ;  /* 0x0000000607177c20 */ /* 0x000fe20008400000 */
[----:B------:R-:W2:Y:S01]  /*5900*/  LDC R25, c[0x0][0x148] ;  /* 0x00005200ff197b82 */ /* 0x000ea20000000800 */
[----:B------:R-:W-:Y:S01]  /*5910*/  IMAD R4, R4, UR4, RZ ;  /* 0x0000000404047c24 */ /* 0x000fe2000f8e02ff */
[----:B------:R-:W-:-:S02]  /*5920*/  ULDC.64 UR6, c[0x0][0x640] ;  /* 0x0001900000067ab9 */ /* 0x000fc40000000a00 */
[----:B------:R-:W-:Y:S01]  /*5930*/  ISETP.NE.U32.AND P0, PT, RZ, UR6, PT ;  /* 0x00000006ff007c0c */ /* 0x000fe2000bf05070 */
[----:B------:R-:W3:Y:S01]  /*5940*/  F2I.U32.TRUNC.NTZ R23, R23 ;  /* 0x0000001700177305 */ /* 0x000ee2000020f000 */
[C---:B------:R-:W-:Y:S02]  /*5950*/  IMAD R7, R5.reuse, UR5, R4 ;  /* 0x0000000505077c24 */ /* 0x040fe4000f8e0204 */
[----:B------:R-:W-:Y:S01]  /*5960*/  IMAD.WIDE.U32 R4, R5, UR4, R16 ;  /* 0x0000000405047c25 */ /* 0x000fe2000f8e0010 */
[----:B------:R-:W-:Y:S01]  /*5970*/  ULDC UR4, c[0x0][0x618] ;  /* 0x0001860000047ab9 */ /* 0x000fe20000000800 */
[----:B------:R-:W-:Y:S02]  /*5980*/  ISETP.NE.AND.EX P0, PT, RZ, UR7, PT, P0 ;  /* 0x00000007ff007c0c */ /* 0x000fe4000bf05300 */
[----:B------:R-:W-:Y:S02]  /*5990*/  IMAD.IADD R5, R5, 0x1, R7 ;  /* 0x0000000105057824 */ /* 0x000fe400078e0207 */
[----:B-1----:R-:W-:-:S03]  /*59a0*/  IMAD.MOV R22, RZ, RZ, -R22 ;  /* 0x000000ffff167224 */ /* 0x002fc600078e0a16 */
[----:B------:R-:W-:Y:S01]  /*59b0*/  SHF.R.U64 R21, R4, UR4, R5 ;  /* 0x0000000404157c19 */ /* 0x000fe20008001205 */
[----:B0-----:R-:W-:Y:S01]  /*59c0*/  IMAD R15, R6, R22, R15 ;  /* 0x00000016060f7224 */ /* 0x001fe200078e020f */
[----:B------:R-:W-:Y:S01]  /*59d0*/  SHF.R.U32.HI R4, RZ, UR4, R5 ;  /* 0x00000004ff047c19 */ /* 0x000fe20008011605 */
[----:B------:R-:W-:Y:S01]  /*59e0*/  ULDC UR4, c[0x0][0x608] ;  /* 0x0001820000047ab9 */ /* 0x000fe20000000800 */
[----:B---3--:R-:W-:Y:S02]  /*59f0*/  IMAD.MOV R6, RZ, RZ, -R23 ;  /* 0x000000ffff067224 */ /* 0x008fe400078e0a17 */
[--C-:B------:R-:W-:Y:S02]  /*5a00*/  SHF.R.U64 R22, R21, UR4, R4.reuse ;  /* 0x0000000415167c19 */ /* 0x100fe40008001204 */
[----:B------:R-:W-:Y:S01]  /*5a10*/  SHF.R.U32.HI R5, RZ, UR4, R4 ;  /* 0x00000004ff057c19 */ /* 0x000fe20008011604 */
[----:B------:R-:W-:Y:S01]  /*5a20*/  ULDC UR4, c[0x0][0x658] ;  /* 0x0001960000047ab9 */ /* 0x000fe20000000800 */
[----:B--2---:R-:W-:-:S02]  /*5a30*/  @P2 IMAD R15, R25, R6, R20 ;  /* 0x00000006190f2224 */ /* 0x004fc400078e0214 */
[--C-:B------:R-:W-:Y:S02]  /*5a40*/  SHF.R.U64 R20, R22, UR4, R5.reuse ;  /* 0x0000000416147c19 */ /* 0x100fe40008001205 */
[----:B------:R-:W-:-:S03]  /*5a50*/  SHF.R.U32.HI R23, RZ, UR4, R5 ;  /* 0x00000004ff177c19 */ /* 0x000fc60008011605 */
[----:B------:R-:W-:Y:S02]  /*5a60*/  IMAD.MOV.U32 R6, RZ, RZ, R20 ;  /* 0x000000ffff067224 */ /* 0x000fe400078e0014 */
[----:B------:R-:W-:Y:S01]  /*5a70*/  IMAD.MOV.U32 R5, RZ, RZ, R23 ;  /* 0x000000ffff057224 */ /* 0x000fe200078e0017 */
[----:B------:R-:W-:Y:S06]  /*5a80*/  @!P0 BRA `(.L_x_114) ;  /* 0x00000000002c8947 */ /* 0x000fec0003800000 */
        /* <DEDUP_REMOVED lines=9> */
[----:B------:R-:W-:-:S04]  /*5b20*/  IMAD.WIDE.U32.X R4, R23, UR7, R4, P1 ;  /* 0x0000000717047c25 */ /* 0x000fc800088e0404 */
[----:B------:R-:W-:-:S07]  /*5b30*/  IMAD.MOV.U32 R6, RZ, RZ, R4 ;  /* 0x000000ffff067224 */ /* 0x000fce00078e0004 */
.L_x_114:
[----:B------:R-:W-:Y:S01]  /*5b40*/  ULDC UR4, c[0x0][0x648] ;  /* 0x0001920000047ab9 */ /* 0x000fe20000000800 */
[----:B------:R-:W-:Y:S01]  /*5b50*/  LOP3.LUT R4, R22, UR17, RZ, 0xc0, !PT ;  /* 0x0000001116047c12 */ /* 0x000fe2000f8ec0ff */
[----:B------:R-:W-:Y:S01]  /*5b60*/  ULDC UR5, c[0x0][0x610] ;  /* 0x0001840000057ab9 */ /* 0x000fe20000000800 */
[----:B------:R-:W-:Y:S01]  /*5b70*/  SHF.R.U64 R5, R6, UR4, R5 ;  /* 0x0000000406057c19 */ /* 0x000fe20008001205 */
[----:B------:R-:W-:Y:S01]  /*5b80*/  ULDC UR4, c[0x0][0x638] ;  /* 0x00018e0000047ab9 */ /* 0x000fe20000000800 */
[----:B------:R-:W-:-:S03]  /*5b90*/  LOP3.LUT R21, R21, UR16, RZ, 0xc0, !PT ;  /* 0x0000001015157c12 */ /* 0x000fc6000f8ec0ff */
[----:B------:R-:W-:Y:S02]  /*5ba0*/  IMAD.MOV R7, RZ, RZ, -R5 ;  /* 0x000000ffff077224 */ /* 0x000fe400078e0a05 */
[----:B------:R-:W-:Y:S02]  /*5bb0*/  IMAD R4, R5, UR18, R4 ;  /* 0x0000001205047c24 */ /* 0x000fe4000f8e0204 */
[----:B------:R-:W-:Y:S01]  /*5bc0*/  IMAD R20, R7, UR4, R20 ;  /* 0x0000000407147c24 */ /* 0x000fe2000f8e0214 */
[----:B------:R-:W-:Y:S01]  /*5bd0*/  ULDC UR4, c[0x0][0x600] ;  /* 0x0001800000047ab9 */ /* 0x000fe20000000800 */
[----:B------:R-:W-:Y:S02]  /*5be0*/  IMAD R15, R4, UR5, R15 ;  /* 0x00000005040f7c24 */ /* 0x000fe4000f8e020f */
[----:B------:R-:W-:Y:S02]  /*5bf0*/  IMAD R6, R20, UR4, R21 ;  /* 0x0000000414067c24 */ /* 0x000fe4000f8e0215 */
[----:B------:R-:W-:-:S03]  /*5c00*/  IMAD.MOV.U32 R4, RZ, RZ, 0x1 ;  /* 0x00000001ff047424 */ /* 0x000fc600078e00ff */
[----:B------:R-:W-:Y:S02]  /*5c10*/  SEL R20, R6, R15, !P2 ;  /* 0x0000000f06147207 */ /* 0x000fe40005000000 */
[----:B------:R-:W-:Y:S01]  /*5c20*/  SEL R21, R15, R6, !P2 ;  /* 0x000000060f157207 */ /* 0x000fe20005000000 */
[----:B------:R-:W-:-:S07]  /*5c30*/  IMAD.MOV.U32 R6, RZ, RZ, R14 ;  /* 0x000000ffff067224 */ /* 0x000fce00078e000e */
.L_x_112:
[----:B------:R-:W-:Y:S05]  /*5c40*/  BSYNC B1 ;  /* 0x0000000000017941 */ /* 0x000fea0003800000 */
.L_x_111:
[----:B------:R-:W-:-:S13]  /*5c50*/  LOP3.LUT P0, RZ, R4, 0xff, RZ, 0xc0, !PT ;  /* 0x000000ff04ff7812 */ /* 0x000fda000780c0ff */
[----:B------:R-:W-:Y:S05]  /*5c60*/  @P0 BRA `(.L_x_115) ;  /* 0xfffffff400400947 */ /* 0x000fea000383ffff */
[----:B------:R-:W-:Y:S05]  /*5c70*/  BSYNC B0 ;  /* 0x0000000000007941 */ /* 0x000fea0003800000 */
.L_x_104:
[----:B------:R-:W-:-:S03]  /*5c80*/  UMOV UR4, 0xffffffff ;  /* 0xffffffff00047882 */ /* 0x000fc60000000000 */
[----:B------:R-:W-:Y:S05]  /*5c90*/  BRA.DIV UR4, `(.L_x_116) ;  /* 0x0000000604387947 */ /* 0x000fea000b800000 */
[----:B------:R-:W-:-:S13]  /*5ca0*/  ELECT P6, URZ, PT ;  /* 0x00000000003f782f */ /* 0x000fda00038c0000 */
.L_x_131:
[----:B------:R-:W-:Y:S04]  /*5cb0*/  BSSY B0, `(.L_x_117) ;  /* 0x0000034000007945 */ /* 0x000fe80003800000 */
[----:B------:R-:W-:Y:S05]  /*5cc0*/  @!P6 BRA `(.L_x_118) ;  /* 0x0000000000c8e947 */ /* 0x000fea0003800000 */
[----:B------:R-:W-:-:S04]  /*5cd0*/  LOP3.LUT R19, R19, 0x2, RZ, 0xfc, !PT ;  /* 0x0000000213137812 */ /* 0x000fc800078efcff */
[----:B------:R-:W-:-:S13]  /*5ce0*/  ISETP.NE.AND P0, PT, R19, 0x3, PT ;  /* 0x000000031300780c */ /* 0x000fda0003f05270 */
[----:B------:R-:W-:Y:S05]  /*5cf0*/  @!P0 BRA `(.L_x_119) ;  /* 0x0000000000048947 */ /* 0x000fea0003800000 */
[----:B------:R-:W-:Y:S01]  /*5d00*/  BPT.TRAP 0x1 ;  /* 0x000000040000795c */ /* 0x000fe20000300000 */
.L_x_119:
[----:B------:R-:W0:Y:S01]  /*5d10*/  S2R R5, SR_CgaCtaId ;  /* 0x0000000000057919 */ /* 0x000e220000008800 */
[----:B------:R-:W-:Y:S02]  /*5d20*/  MOV R2, 0x400 ;  /* 0x0000040000027802 */ /* 0x000fe40000000f00 */
[----:B------:R-:W-:Y:S02]  /*5d30*/  SHF.L.U32 R4, R0, 0x1f, RZ ;  /* 0x0000001f00047819 */ /* 0x000fe400000006ff */
[----:B0-----:R-:W-:-:S05]  /*5d40*/  LEA R2, R5, R2, 0x18 ;  /* 0x0000000205027211 */ /* 0x001fca00078ec0ff */
[----:B------:R-:W-:-:S04]  /*5d50*/  VIADD R2, R2, 0x28 ;  /* 0x0000002802027836 */ /* 0x000fc80000000000 */
[C---:B------:R-:W-:Y:S02]  /*5d60*/  IMAD R7, R3.reuse, 0x8, R2 ;  /* 0x0000000803077824 */ /* 0x040fe400078e0202 */
[----:B------:R-:W-:Y:S02]  /*5d70*/  VIADD R3, R3, 0x1 ;  /* 0x0000000103037836 */ /* 0x000fe40000000000 */
[----:B------:R-:W0:Y:S03]  /*5d80*/  SYNCS.PHASECHK.TRANS64.TRYWAIT P0, [R7+URZ], R4 ;  /* 0x00000004070075a7 */ /* 0x000e26000800017f */
[----:B------:R-:W-:-:S04]  /*5d90*/  ISETP.NE.AND P1, PT, R3, 0x5, PT ;  /* 0x000000050300780c */ /* 0x000fc80003f25270 */
[----:B------:R-:W-:Y:S02]  /*5da0*/  SEL R5, RZ, 0x1, P1 ;  /* 0x00000001ff057807 */ /* 0x000fe40000800000 */
[----:B------:R-:W-:Y:S02]  /*5db0*/  SEL R3, R3, RZ, P1 ;  /* 0x000000ff03037207 */ /* 0x000fe40000800000 */
[----:B------:R-:W-:-:S03]  /*5dc0*/  LOP3.LUT R6, R0, R5, RZ, 0x3c, !PT ;  /* 0x0000000500067212 */ /* 0x000fc600078e3cff */
[----:B------:R-:W-:Y:S01]  /*5dd0*/  IMAD R8, R3, 0x8, R2 ;  /* 0x0000000803087824 */ /* 0x000fe200078e0202 */
[----:B------:R-:W-:Y:S01]  /*5de0*/  SHF.L.U32 R5, R6, 0x1f, RZ ;  /* 0x0000001f06057819 */ /* 0x000fe200000006ff */
[----:B0-----:R-:W-:Y:S06]  /*5df0*/  @!P0 BRA `(.L_x_120) ;  /* 0x0000000400008947 */ /* 0x001fec0003800000 */
.L_x_132:
[----:B------:R-:W1:Y:S01]  /*5e00*/  SYNCS.PHASECHK.TRANS64.TRYWAIT P0, [R8+URZ], R5 ;  /* 0x00000005080075a7 */ /* 0x000e62000800017f */
[----:B------:R-:W-:-:S05]  /*5e10*/  VIADD R0, R3, 0x1 ;  /* 0x0000000103007836 */ /* 0x000fca0000000000 */
[----:B------:R-:W-:-:S04]  /*5e20*/  ISETP.NE.AND P1, PT, R0, 0x5, PT ;  /* 0x000000050000780c */ /* 0x000fc80003f25270 */
[----:B------:R-:W-:Y:S02]  /*5e30*/  SEL R3, RZ, 0x1, P1 ;  /* 0x00000001ff037807 */ /* 0x000fe40000800000 */
[----:B0-----:R-:W-:Y:S02]  /*5e40*/  SEL R7, R0, RZ, P1 ;  /* 0x000000ff00077207 */ /* 0x001fe40000800000 */
[----:B------:R-:W-:-:S03]  /*5e50*/  LOP3.LUT R6, R6, R3, RZ, 0x3c, !PT ;  /* 0x0000000306067212 */ /* 0x000fc600078e3cff */
[----:B------:R-:W-:Y:S01]  /*5e60*/  IMAD R9, R7, 0x8, R2 ;  /* 0x0000000807097824 */ /* 0x000fe200078e0202 */
[----:B------:R-:W-:Y:S01]  /*5e70*/  SHF.L.U32 R4, R6, 0x1f, RZ ;  /* 0x0000001f06047819 */ /* 0x000fe200000006ff */
[----:B-1----:R-:W-:Y:S06]  /*5e80*/  @!P0 BRA `(.L_x_121) ;  /* 0x0000000000f08947 */ /* 0x002fec0003800000 */
.L_x_133:
[----:B------:R-:W1:Y:S01]  /*5e90*/  SYNCS.PHASECHK.TRANS64.TRYWAIT P0, [R9+URZ], R4 ;  /* 0x00000004090075a7 */ /* 0x000e62000800017f */
[----:B------:R-:W-:-:S05]  /*5ea0*/  VIADD R0, R7, 0x1 ;  /* 0x0000000107007836 */ /* 0x000fca0000000000 */
[----:B------:R-:W-:-:S04]  /*5eb0*/  ISETP.NE.AND P1, PT, R0, 0x5, PT ;  /* 0x000000050000780c */ /* 0x000fc80003f25270 */
[----:B------:R-:W-:Y:S02]  /*5ec0*/  SEL R3, RZ, 0x1, P1 ;  /* 0x00000001ff037807 */ /* 0x000fe40000800000 */
[----:B------:R-:W-:Y:S02]  /*5ed0*/  SEL R7, R0, RZ, P1 ;  /* 0x000000ff00077207 */ /* 0x000fe40000800000 */
[----:B------:R-:W-:-:S03]  /*5ee0*/  LOP3.LUT R11, R6, R3, RZ, 0x3c, !PT ;  /* 0x00000003060b7212 */ /* 0x000fc600078e3cff */
[----:B------:R-:W-:Y:S01]  /*5ef0*/  IMAD R6, R7, 0x8, R2 ;  /* 0x0000000807067824 */ /* 0x000fe200078e0202 */
[----:B0-----:R-:W-:Y:S01]  /*5f00*/  SHF.L.U32 R5, R11, 0x1f, RZ ;  /* 0x0000001f0b057819 */ /* 0x001fe200000006ff */
[----:B-1----:R-:W-:Y:S06]  /*5f10*/  @!P0 BRA `(.L_x_122) ;  /* 0x0000000000e08947 */ /* 0x002fec0003800000 */
.L_x_134:
[----:B------:R-:W1:Y:S01]  /*5f20*/  SYNCS.PHASECHK.TRANS64.TRYWAIT P0, [R6+URZ], R5 ;  /* 0x00000005060075a7 */ /* 0x000e62000800017f */
[----:B------:R-:W-:-:S05]  /*5f30*/  VIADD R0, R7, 0x1 ;  /* 0x0000000107007836 */ /* 0x000fca0000000000 */
[----:B------:R-:W-:-:S04]  /*5f40*/  ISETP.NE.AND P1, PT, R0, 0x5, PT ;  /* 0x000000050000780c */ /* 0x000fc80003f25270 */
[----:B0-----:R-:W-:Y:S02]  /*5f50*/  SEL R4, RZ, 0x1, P1 ;  /* 0x00000001ff047807 */ /* 0x001fe40000800000 */
[----:B------:R-:W-:Y:S02]  /*5f60*/  SEL R3, R0, RZ, P1 ;  /* 0x000000ff00037207 */ /* 0x000fe40000800000 */
[----:B------:R-:W-:Y:S01]  /*5f70*/  LOP3.LUT R0, R11, R4, RZ, 0x3c, !PT ;  /* 0x000000040b007212 */ /* 0x000fe200078e3cff */
[----:B-1----:R-:W-:Y:S06]  /*5f80*/  @!P0 BRA `(.L_x_123) ;  /* 0x0000000000d88947 */ /* 0x002fec0003800000 */
.L_x_135:
[----:B------:R-:W-:Y:S01]  /*5f90*/  IMAD R3, R3, 0x8, R2 ;  /* 0x0000000803037824 */ /* 0x000fe200078e0202 */
[----:B------:R-:W-:-:S07]  /*5fa0*/  SHF.L.U32 R0, R0, 0x1f, RZ ;  /* 0x0000001f00007819 */ /* 0x000fce00000006ff */
.L_x_124:
[----:B-1----:R1:W2:Y:S02]  /*5fb0*/  SYNCS.PHASECHK.TRANS64.TRYWAIT P0, [R3+URZ], R0 ;  /* 0x00000000030075a7 */ /* 0x0022a4000800017f */
[----:B--2---:R-:W-:Y:S05]  /*5fc0*/  @!P0 NANOSLEEP.SYNCS 0x989680 ;  /* 0x009896800000895d */ /* 0x004fea0003900000 */
[----:B------:R-:W2:Y:S02]  /*5fd0*/  @!P0 SYNCS.PHASECHK.TRANS64 P0, [R3+URZ], R0 ;  /* 0x00000000030085a7 */ /* 0x000ea4000800007f */
[----:B--2---:R-:W-:Y:S05]  /*5fe0*/  @!P0 BRA `(.L_x_124) ;  /* 0xfffffffc00f08947 */ /* 0x004fea000383ffff */
.L_x_118:
[----:B------:R-:W-:Y:S05]  /*5ff0*/  BSYNC B0 ;  /* 0x0000000000007941 */ /* 0x000fea0003800000 */
.L_x_117:
[----:B------:R-:W-:Y:S05]  /*6000*/  EXIT ;  /* 0x000000000000794d */ /* 0x000fea0003800000 */
.L_x_21:
[----:B---3--:R3:W4:Y:S02]  /*6010*/  SYNCS.PHASECHK.TRANS64.TRYWAIT P1, [R3+URZ], R0 ;  /* 0x00000000030075a7 */ /* 0x008724000802017f */
[----:B----4-:R-:W-:Y:S05]  /*6020*/  @!P1 NANOSLEEP.SYNCS 0x989680 ;  /* 0x009896800000995d */ /* 0x010fea0003900000 */
[----:B------:R-:W4:Y:S02]  /*6030*/  @!P1 SYNCS.PHASECHK.TRANS64 P1, [R3+URZ], R0 ;  /* 0x00000000030095a7 */ /* 0x000f24000802007f */
[----:B----4-:R-:W-:Y:S05]  /*6040*/  @!P1 BRA `(.L_x_21) ;  /* 0xfffffffc00f09947 */ /* 0x010fea000383ffff */
[----:B------:R-:W-:Y:S05]  /*6050*/  BRA `(.L_x_20) ;  /* 0xffffffb400347947 */ /* 0x000fea000383ffff */
.L_x_26:
[----:B-1----:R1:W2:Y:S02]  /*6060*/  SYNCS.PHASECHK.TRANS64.TRYWAIT P1, [R5+URZ], R4 ;  /* 0x00000004050075a7 */ /* 0x0022a4000802017f */
[----:B--2---:R-:W-:Y:S05]  /*6070*/  @!P1 NANOSLEEP.SYNCS 0x989680 ;  /* 0x009896800000995d */ /* 0x004fea0003900000 */
[----:B------:R-:W2:Y:S02]  /*6080*/  @!P1 SYNCS.PHASECHK.TRANS64 P1, [R5+URZ], R4 ;  /* 0x00000004050095a7 */ /* 0x000ea4000802007f */
[----:B--2---:R-:W-:Y:S05]  /*6090*/  @!P1 BRA `(.L_x_26) ;  /* 0xfffffffc00f09947 */ /* 0x004fea000383ffff */
[----:B------:R-:W-:Y:S05]  /*60a0*/  BRA `(.L_x_25) ;  /* 0xffffffb800247947 */ /* 0x000fea000383ffff */
.L_x_105:
[----:B------:R-:W-:Y:S01]  /*60b0*/  BSSY B1, `(.L_x_125) ;  /* 0x0000006000017945 */ /* 0x000fe20003800000 */
[----:B------:R-:W-:-:S07]  /*60c0*/  IMAD.MOV.U32 R15, RZ, RZ, -0x1 ;  /* 0xffffffffff0f7424 */ /* 0x000fce00078e00ff */
[----:B------:R-:W-:Y:S05]  /*60d0*/  WARPSYNC.COLLECTIVE R15, `(.L_x_126) ;  /* 0x000000000f0c7348 */ /* 0x000fea0003c00000 */
[----:B------:R-:W-:Y:S02]  /*60e0*/  ELECT P6, UR62, PT ;  /* 0x00000000003e782f */ /* 0x000fe400038c0000 */
[----:B------:R-:W-:Y:S01]  /*60f0*/  MOV R14, UR62 ;  /* 0x0000003e000e7c02 */ /* 0x000fe20008000f00 */
[----:B------:R-:W-:Y:S10]  /*6100*/  ENDCOLLECTIVE ;  /* 0x000000000000791b */ /* 0x000ff40003800000 */
.L_x_126:
[----:B------:R-:W-:Y:S05]  /*6110*/  BSYNC B1 ;  /* 0x0000000000017941 */ /* 0x000fea0003800000 */
.L_x_125:
[----:B------:R-:W-:Y:S05]  /*6120*/  BRA `(.L_x_127) ;  /* 0xfffffff0001c7947 */ /* 0x000fea000383ffff */
.L_x_108:
[----:B-1----:R1:W2:Y:S02]  /*6130*/  SYNCS.PHASECHK.TRANS64.TRYWAIT P0, [R23+URZ+0x28], R14 ;  /* 0x0000280e170075a7 */ /* 0x0022a4000800017f */
[----:B--2---:R-:W-:Y:S05]  /*6140*/  @!P0 NANOSLEEP.SYNCS 0x989680 ;  /* 0x009896800000895d */ /* 0x004fea0003900000 */
[----:B------:R-:W2:Y:S02]  /*6150*/  @!P0 SYNCS.PHASECHK.TRANS64 P0, [R23+URZ+0x28], R14 ;  /* 0x0000280e170085a7 */ /* 0x000ea4000800007f */
[----:B--2---:R-:W-:Y:S05]  /*6160*/  @!P0 BRA `(.L_x_108) ;  /* 0xfffffffc00f08947 */ /* 0x004fea000383ffff */
[----:B------:R-:W-:Y:S05]  /*6170*/  BRA `(.L_x_128) ;  /* 0xfffffff000547947 */ /* 0x000fea000383ffff */
.L_x_116:
[----:B------:R-:W-:Y:S01]  /*6180*/  BSSY B0, `(.L_x_129) ;  /* 0x0000006000007945 */ /* 0x000fe20003800000 */
[----:B------:R-:W-:-:S07]  /*6190*/  IMAD.MOV.U32 R15, RZ, RZ, -0x1 ;  /* 0xffffffffff0f7424 */ /* 0x000fce00078e00ff */
[----:B------:R-:W-:Y:S05]  /*61a0*/  WARPSYNC.COLLECTIVE R15, `(.L_x_130) ;  /* 0x000000000f0c7348 */ /* 0x000fea0003c00000 */
[----:B------:R-:W-:Y:S02]  /*61b0*/  ELECT P6, UR62, PT ;  /* 0x00000000003e782f */ /* 0x000fe400038c0000 */
[----:B------:R-:W-:Y:S01]  /*61c0*/  MOV R14, UR62 ;  /* 0x0000003e000e7c02 */ /* 0x000fe20008000f00 */
[----:B------:R-:W-:Y:S10]  /*61d0*/  ENDCOLLECTIVE ;  /* 0x000000000000791b */ /* 0x000ff40003800000 */
.L_x_130:
[----:B------:R-:W-:Y:S05]  /*61e0*/  BSYNC B0 ;  /* 0x0000000000007941 */ /* 0x000fea0003800000 */
.L_x_129:
[----:B------:R-:W-:Y:S05]  /*61f0*/  BRA `(.L_x_131) ;  /* 0xfffffff800ac7947 */ /* 0x000fea000383ffff */
.L_x_120:
[----:B0-----:R0:W1:Y:S02]  /*6200*/  SYNCS.PHASECHK.TRANS64.TRYWAIT P0, [R7+URZ], R4 ;  /* 0x00000004070075a7 */ /* 0x001064000800017f */
[----:B-1----:R-:W-:Y:S05]  /*6210*/  @!P0 NANOSLEEP.SYNCS 0x989680 ;  /* 0x009896800000895d */ /* 0x002fea0003900000 */
[----:B------:R-:W1:Y:S02]  /*6220*/  @!P0 SYNCS.PHASECHK.TRANS64 P0, [R7+URZ], R4 ;  /* 0x00000004070085a7 */ /* 0x000e64000800007f */
[----:B-1----:R-:W-:Y:S05]  /*6230*/  @!P0 BRA `(.L_x_120) ;  /* 0xfffffffc00f08947 */ /* 0x002fea000383ffff */
[----:B------:R-:W-:Y:S05]  /*6240*/  BRA `(.L_x_132) ;  /* 0xfffffff800ec7947 */ /* 0x000fea000383ffff */
.L_x_121:
[----:B0-----:R0:W1:Y:S02]  /*6250*/  SYNCS.PHASECHK.TRANS64.TRYWAIT P0, [R8+URZ], R5 ;  /* 0x00000005080075a7 */ /* 0x001064000800017f */
[----:B-1----:R-:W-:Y:S05]  /*6260*/  @!P0 NANOSLEEP.SYNCS 0x989680 ;  /* 0x009896800000895d */ /* 0x002fea0003900000 */
[----:B------:R-:W1:Y:S02]  /*6270*/  @!P0 SYNCS.PHASECHK.TRANS64 P0, [R8+URZ], R5 ;  /* 0x00000005080085a7 */ /* 0x000e64000800007f */
[----:B-1----:R-:W-:Y:S05]  /*6280*/  @!P0 BRA `(.L_x_121) ;  /* 0xfffffffc00f08947 */ /* 0x002fea000383ffff */
[----:B------:R-:W-:Y:S05]  /*6290*/  BRA `(.L_x_133) ;  /* 0xfffffff800fc7947 */ /* 0x000fea000383ffff */
.L_x_122:
[----:B0-----:R0:W1:Y:S02]  /*62a0*/  SYNCS.PHASECHK.TRANS64.TRYWAIT P0, [R9+URZ], R4 ;  /* 0x00000004090075a7 */ /* 0x001064000800017f */
[----:B-1----:R-:W-:Y:S05]  /*62b0*/  @!P0 NANOSLEEP.SYNCS 0x989680 ;  /* 0x009896800000895d */ /* 0x002fea0003900000 */
[----:B------:R-:W1:Y:S02]  /*62c0*/  @!P0 SYNCS.PHASECHK.TRANS64 P0, [R9+URZ], R4 ;  /* 0x00000004090085a7 */ /* 0x000e64000800007f */
[----:B-1----:R-:W-:Y:S05]  /*62d0*/  @!P0 BRA `(.L_x_122) ;  /* 0xfffffffc00f08947 */ /* 0x002fea000383ffff */
[----:B------:R-:W-:Y:S05]  /*62e0*/  BRA `(.L_x_134) ;  /* 0xfffffffc000c7947 */ /* 0x000fea000383ffff */
.L_x_123:
[----:B0-----:R0:W1:Y:S02]  /*62f0*/  SYNCS.PHASECHK.TRANS64.TRYWAIT P0, [R6+URZ], R5 ;  /* 0x00000005060075a7 */ /* 0x001064000800017f */
[----:B-1----:R-:W-:Y:S05]  /*6300*/  @!P0 NANOSLEEP.SYNCS 0x989680 ;  /* 0x009896800000895d */ /* 0x002fea0003900000 */
[----:B------:R-:W1:Y:S02]  /*6310*/  @!P0 SYNCS.PHASECHK.TRANS64 P0, [R6+URZ], R5 ;  /* 0x00000005060085a7 */ /* 0x000e64000800007f */
[----:B-1----:R-:W-:Y:S05]  /*6320*/  @!P0 BRA `(.L_x_123) ;  /* 0xfffffffc00f08947 */ /* 0x002fea000383ffff */
[----:B------:R-:W-:Y:S05]  /*6330*/  BRA `(.L_x_135) ;  /* 0xfffffffc00147947 */ /* 0x000fea000383ffff */
.L_x_136:
[----:B------:R-:W-:-:S00]  /*6340*/  BRA `(.L_x_136) ;  /* 0xfffffffc00fc7947 */ /* 0x000fc0000383ffff */
[----:B------:R-:W-:-:S00]  /*6350*/  NOP ;  /* 0x0000000000007918 */ /* 0x000fc00000000000 */
        /* <DEDUP_REMOVED lines=10> */
.L_x_137:


//--------------------- .nv.global.init           --------------------------
	.section	.nv.global.init,"aw",@progbits
.nv.global.init:
	.type		$str$22,@object
	.size		$str$22,($str$23 - $str$22)
$str$22:
        /*0000*/ 	.byte	0x6b, 0x5f, 0x74, 0x69, 0x6c, 0x65, 0x5f, 0x63, 0x6f, 0x75, 0x6e, 0x74, 0x20, 0x3e, 0x3d, 0x20
        /*0010*/ 	.byte	0x31, 0x00
	.type		$str$23,@object
	.size		$str$23,(__unnamed_1 - $str$23)
$str$23:
        /*0012*/ 	.byte	0x2f, 0x74, 0x6d, 0x70, 0x2f, 0x63, 0x75, 0x74, 0x6c, 0x61, 0x73, 0x73, 0x5f, 0x73, 0x77, 0x65
        /*0022*/ 	.byte	0x65, 0x70, 0x5f, 0x73, 0x72, 0x63, 0x2f, 0x69, 0x6e, 0x63, 0x6c, 0x75, 0x64, 0x65, 0x2f, 0x63
        /*0032*/ 	.byte	0x75, 0x74, 0x6c, 0x61, 0x73, 0x73, 0x2f, 0x67, 0x65, 0x6d, 0x6d, 0x2f, 0x63, 0x6f, 0x6c, 0x6c
        /*0042*/ 	.byte	0x65, 0x63, 0x74, 0x69, 0x76, 0x65, 0x2f, 0x73, 0x6d, 0x39, 0x30, 0x5f, 0x6d, 0x6d, 0x61, 0x5f
        /*0052*/ 	.byte	0x74, 0x6d, 0x61, 0x5f, 0x67, 0x6d, 0x6d, 0x61, 0x5f, 0x73, 0x73, 0x5f, 0x77, 0x61, 0x72, 0x70
        /*0062*/ 	.byte	0x73, 0x70, 0x65, 0x63, 0x69, 0x61, 0x6c, 0x69, 0x7a, 0x65, 0x64, 0x2e, 0x68, 0x70, 0x70, 0x00
	.type		__unnamed_1,@object
	.size		__unnamed_1,(.L_0 - __unnamed_1)
__unnamed_1:
        /*0072*/ 	.byte	0x76, 0x6f, 0x69, 0x64, 0x20, 0x63, 0x75, 0x74, 0x6c, 0x61, 0x73, 0x73, 0x3a, 0x3a, 0x67, 0x65
        /* <DEDUP_REMOVED lines=180> */
        /*0bc2*/ 	.byte	0x3a, 0x3a, 0x69, 0x64, 0x65, 0x6e, 0x74, 0x69, 0x74, 0x79, 0x5d, 0x00
.L_0:


//--------------------- .nv.shared._ZN7cutlass13device_kernelINS_4gemm6kernel13GemmUniversalIN4cute5tupleIJiiiiEEENS1_10collective13CollectiveMmaINS1_34MainloopSm90TmaGmmaWarpSpecializedILi5ENS5_IJNS4_1CILi2EEENSA_ILi1EEESC_EEENS1_35KernelTmaWarpSpecializedCooperativeEEENS5_IJNSA_ILi128EEENSA_ILi64EEESH_EEENS_10bfloat16_tENS5_IJlSC_lEEESJ_SK_NS4_8TiledMMAINS4_8MMA_AtomIJNS4_4SM904GMMA27MMA_64x64x16_F32BF16BF16_SSILNSO_5MajorE0ELSQ_0ELNSO_7ScaleInE1ELSR_1EEEEEENS4_6LayoutISD_NS5_IJSC_NSA_ILi0EEESV_EEEEENS5_IJNS4_10UnderscoreESY_SY_EEEEENS4_13SM90_TMA_LOADENS4_14ComposedLayoutINS4_7SwizzleILi3ELi4ELi3EEENS4_18smem_ptr_flag_bitsILi16EEENSU_INS5_IJNSA_ILi8EEESH_EEENS5_IJSH_SC_EEEEEEEvNS4_8identityENS4_23SM90_TMA_LOAD_MULTICASTES1B_vS1C_EENS_8epilogue10collective6detail29Sm90TmaWarpSpecializedAdapterINS1G_15DefaultEpilogueISJ_SK_SK_NS1F_6thread17LinearCombinationISJ_Li1EffLNS1K_9ScaleType4KindE0ELNS_15FloatRoundStyleE2ESJ_EENS1_15EpilogueDefaultEEEEEvvEEEEvNT_6ParamsE --------------------------
	.section	.nv.shared._ZN7cutlass13device_kernelINS_4gemm6kernel13GemmUniversalIN4cute5tupleIJiiiiEEENS1_10collective13CollectiveMmaINS1_34MainloopSm90TmaGmmaWarpSpecializedILi5ENS5_IJNS4_1CILi2EEENSA_ILi1EEESC_EEENS1_35KernelTmaWarpSpecializedCooperativeEEENS5_IJNSA_ILi128EEENSA_ILi64EEESH_EEENS_10bfloat16_tENS5_IJlSC_lEEESJ_SK_NS4_8TiledMMAINS4_8MMA_AtomIJNS4_4SM904GMMA27MMA_64x64x16_F32BF16BF16_SSILNSO_5MajorE0ELSQ_0ELNSO_7ScaleInE1ELSR_1EEEEEENS4_6LayoutISD_NS5_IJSC_NSA_ILi0EEESV_EEEEENS5_IJNS4_10UnderscoreESY_SY_EEEEENS4_13SM90_TMA_LOADENS4_14ComposedLayoutINS4_7SwizzleILi3ELi4ELi3EEENS4_18smem_ptr_flag_bitsILi16EEENSU_INS5_IJNSA_ILi8EEESH_EEENS5_IJSH_SC_EEEEEEEvNS4_8identityENS4_23SM90_TMA_LOAD_MULTICASTES1B_vS1C_EENS_8epilogue10collective6detail29Sm90TmaWarpSpecializedAdapterINS1G_15DefaultEpilogueISJ_SK_SK_NS1F_6thread17LinearCombinationISJ_Li1EffLNS1K_9ScaleType4KindE0ELNS_15FloatRoundStyleE2ESJ_EENS1_15EpilogueDefaultEEEEEvvEEEEvNT_6ParamsE,"aw",@nobits
	.sectionflags	@""
	.align	16
	.zero		1024


//--------------------- .nv.shared.reserved.0     --------------------------
	.section	.nv.shared.reserved.0,"aw",@nobits
	.weak		__nv_reservedSMEM_offset_0_alias
	.size		__nv_reservedSMEM_offset_0_alias, 0, 0
	.other		__nv_reservedSMEM_offset_0_alias,@"STO_CUDA_RESERVED_SHARED STV_DEFAULT"
__nv_reservedSMEM_offset_0_alias:
	.zero		0


//--------------------- .nv.global                --------------------------
	.section	.nv.global,"aw",@nobits
.nv.global:
	.type		_ZN39_INTERNAL_f37d2be5_4_k_cu_505cc7a0_38514cute1_E,@object
	.size		_ZN39_INTERNAL_f37d2be5_4_k_cu_505cc7a0_38514cute1_E,(_ZN39_INTERNAL_f37d2be5_4_k_cu_505cc7a0_38514cuda3std3__45__cpo6cbeginE - _ZN39_INTERNAL_f37d2be5_4_k_cu_505cc7a0_38514cute1_E)
_ZN39_INTERNAL_f37d2be5_4_k_cu_505cc7a0_38514cute1_E:
	.zero		1
	.type		_ZN39_INTERNAL_f37d2be5_4_k_cu_505cc7a0_38514cuda3std3__45__cpo6cbeginE,@object
	.size		_ZN39_INTERNAL_f37d2be5_4_k_cu_505cc7a0_38514cuda3std3__45__cpo6cbeginE,(_ZN39_INTERNAL_f37d2be5_4_k_cu_505cc7a0_38514cuda3std3__48in_placeE - _ZN39_INTERNAL_f37d2be5_4_k_cu_505cc7a0_38514cuda3std3__45__cpo6cbeginE)
_ZN39_INTERNAL_f37d2be5_4_k_cu_505cc7a0_38514cuda3std3__45__cpo6cbeginE:
	.zero		1
	.type		_ZN39_INTERNAL_f37d2be5_4_k_cu_505cc7a0_38514cuda3std3__48in_placeE,@object
	.size		_ZN39_INTERNAL_f37d2be5_4_k_cu_505cc7a0_38514cuda3std3__48in_placeE,(_ZN39_INTERNAL_f37d2be5_4_k_cu_505cc7a0_38514cuda3std6ranges3__45__cpo9iter_moveE - _ZN39_INTERNAL_f37d2be5_4_k_cu_505cc7a0_38514cuda3std3__48in_placeE)
_ZN39_INTERNAL_f37d2be5_4_k_cu_505cc7a0_38514cuda3std3__48in_placeE:
	.zero		1
	.type		_ZN39_INTERNAL_f37d2be5_4_k_cu_505cc7a0_38514cuda3std6ranges3__45__cpo9iter_moveE,@object
	.size		_ZN39_INTERNAL_f37d2be5_4_k_cu_505cc7a0_38514cuda3std6ranges3__45__cpo9iter_moveE,(_ZN39_INTERNAL_f37d2be5_4_k_cu_505cc7a0_38514cuda3std3__45__cpo5beginE - _ZN39_INTERNAL_f37d2be5_4_k_cu_505cc7a0_38514cuda3std6ranges3__45__cpo9iter_moveE)
_ZN39_INTERNAL_f37d2be5_4_k_cu_505cc7a0_38514cuda3std6ranges3__45__cpo9iter_moveE:
	.zero		1
	.type		_ZN39_INTERNAL_f37d2be5_4_k_cu_505cc7a0_38514cuda3std3__45__cpo5beginE,@object
	.size		_ZN39_INTERNAL_f37d2be5_4_k_cu_505cc7a0_38514cuda3std3__45__cpo5beginE,(_ZN39_INTERNAL_f37d2be5_4_k_cu_505cc7a0_38514cuda3std3__441_GLOBAL__N__f37d2be5_4_k_cu_505cc7a0_38516ignoreE - _ZN39_INTERNAL_f37d2be5_4_k_cu_505cc7a0_38514cuda3std3__45__cpo5beginE)
_ZN39_INTERNAL_f37d2be5_4_k_cu_505cc7a0_38514cuda3std3__45__cpo5beginE:
	.zero		1
	.type		_ZN39_INTERNAL_f37d2be5_4_k_cu_505cc7a0_38514cuda3std3__441_GLOBAL__N__f37d2be5_4_k_cu_505cc7a0_38516ignoreE,@object
	.size		_ZN39_INTERNAL_f37d2be5_4_k_cu_505cc7a0_38514cuda3std3__441_GLOBAL__N__f37d2be5_4_k_cu_505cc7a0_38516ignoreE,(_ZN39_INTERNAL_f37d2be5_4_k_cu_505cc7a0_38514cute7productE - _ZN39_INTERNAL_f37d2be5_4_k_cu_505cc7a0_38514cuda3std3__441_GLOBAL__N__f37d2be5_4_k_cu_505cc7a0_38516ignoreE)
_ZN39_INTERNAL_f37d2be5_4_k_cu_505cc7a0_38514cuda3std3__441_GLOBAL__N__f37d2be5_4_k_cu_505cc7a0_38516ignoreE:
	.zero		1
	.type		_ZN39_INTERNAL_f37d2be5_4_k_cu_505cc7a0_38514cute7productE,@object
	.size		_ZN39_INTERNAL_f37d2be5_4_k_cu_505cc7a0_38514cute7productE,(_ZN39_INTERNAL_f37d2be5_4_k_cu_505cc7a0_38514cuda3std3__45__cpo3endE - _ZN39_INTERNAL_f37d2be5_4_k_cu_505cc7a0_38514cute7productE)
_ZN39_INTERNAL_f37d2be5_4_k_cu_505cc7a0_38514cute7productE:
	.zero		1
	.type		_ZN39_INTERNAL_f37d2be5_4_k_cu_505cc7a0_38514cuda3std3__45__cpo3endE,@object
	.size		_ZN39_INTERNAL_f37d2be5_4_k_cu_505cc7a0_38514cuda3std3__45__cpo3endE,(_ZN39_INTERNAL_f37d2be5_4_k_cu_505cc7a0_38514cuda3std3__419piecewise_constructE - _ZN39_INTERNAL_f37d2be5_4_k_cu_505cc7a0_38514cuda3std3__45__cpo3endE)
_ZN39_INTERNAL_f37d2be5_4_k_cu_505cc7a0_38514cuda3std3__45__cpo3endE:
	.zero		1
	.type		_ZN39_INTERNAL_f37d2be5_4_k_cu_505cc7a0_38514cuda3std3__419piecewise_constructE,@object
	.size		_ZN39_INTERNAL_f37d2be5_4_k_cu_505cc7a0_38514cuda3std3__419piecewise_constructE,(_ZN39_INTERNAL_f37d2be5_4_k_cu_505cc7a0_38514cuda3std3__45__cpo4cendE - _ZN39_INTERNAL_f37d2be5_4_k_cu_505cc7a0_38514cuda3std3__419piecewise_constructE)
_ZN39_INTERNAL_f37d2be5_4_k_cu_505cc7a0_38514cuda3std3__419piecewise_constructE:
	.zero		1
	.type		_ZN39_INTERNAL_f37d2be5_4_k_cu_505cc7a0_38514cuda3std3__45__cpo4cendE,@object
	.size		_ZN39_INTERNAL_f37d2be5_4_k_cu_505cc7a0_38514cuda3std3__45__cpo4cendE,(_ZN39_INTERNAL_f37d2be5_4_k_cu_505cc7a0_38514cuda3std6ranges3__45__cpo4swapE - _ZN39_INTERNAL_f37d2be5_4_k_cu_505cc7a0_38514cuda3std3__45__cpo4cendE)
_ZN39_INTERNAL_f37d2be5_4_k_cu_505cc7a0_38514cuda3std3__45__cpo4cendE:
	.zero		1
	.type		_ZN39_INTERNAL_f37d2be5_4_k_cu_505cc7a0_38514cuda3std6ranges3__45__cpo4swapE,@object
	.size		_ZN39_INTERNAL_f37d2be5_4_k_cu_505cc7a0_38514cuda3std6ranges3__45__cpo4swapE,(.L_8 - _ZN39_INTERNAL_f37d2be5_4_k_cu_505cc7a0_38514cuda3std6ranges3__45__cpo4swapE)
_ZN39_INTERNAL_f37d2be5_4_k_cu_505cc7a0_38514cuda3std6ranges3__45__cpo4swapE:
	.zero		1
.L_8:


//--------------------- .nv.constant0._ZN7cutlass13device_kernelINS_4gemm6kernel13GemmUniversalIN4cute5tupleIJiiiiEEENS1_10collective13CollectiveMmaINS1_34MainloopSm90TmaGmmaWarpSpecializedILi5ENS5_IJNS4_1CILi2EEENSA_ILi1EEESC_EEENS1_35KernelTmaWarpSpecializedCooperativeEEENS5_IJNSA_ILi128EEENSA_ILi64EEESH_EEENS_10bfloat16_tENS5_IJlSC_lEEESJ_SK_NS4_8TiledMMAINS4_8MMA_AtomIJNS4_4SM904GMMA27MMA_64x64x16_F32BF16BF16_SSILNSO_5MajorE0ELSQ_0ELNSO_7ScaleInE1ELSR_1EEEEEENS4_6LayoutISD_NS5_IJSC_NSA_ILi0EEESV_EEEEENS5_IJNS4_10UnderscoreESY_SY_EEEEENS4_13SM90_TMA_LOADENS4_14ComposedLayoutINS4_7SwizzleILi3ELi4ELi3EEENS4_18smem_ptr_flag_bitsILi16EEENSU_INS5_IJNSA_ILi8EEESH_EEENS5_IJSH_SC_EEEEEEEvNS4_8identityENS4_23SM90_TMA_LOAD_MULTICASTES1B_vS1C_EENS_8epilogue10collective6detail29Sm90TmaWarpSpecializedAdapterINS1G_15DefaultEpilogueISJ_SK_SK_NS1F_6thread17LinearCombinationISJ_Li1EffLNS1K_9ScaleType4KindE0ELNS_15FloatRoundStyleE2ESJ_EENS1_15EpilogueDefaultEEEEEvvEEEEvNT_6ParamsE --------------------------
	.section	.nv.constant0._ZN7cutlass13device_kernelINS_4gemm6kernel13GemmUniversalIN4cute5tupleIJiiiiEEENS1_10collective13CollectiveMmaINS1_34MainloopSm90TmaGmmaWarpSpecializedILi5ENS5_IJNS4_1CILi2EEENSA_ILi1EEESC_EEENS1_35KernelTmaWarpSpecializedCooperativeEEENS5_IJNSA_ILi128EEENSA_ILi64EEESH_EEENS_10bfloat16_tENS5_IJlSC_lEEESJ_SK_NS4_8TiledMMAINS4_8MMA_AtomIJNS4_4SM904GMMA27MMA_64x64x16_F32BF16BF16_SSILNSO_5MajorE0ELSQ_0ELNSO_7ScaleInE1ELSR_1EEEEEENS4_6LayoutISD_NS5_IJSC_NSA_ILi0EEESV_EEEEENS5_IJNS4_10UnderscoreESY_SY_EEEEENS4_13SM90_TMA_LOADENS4_14ComposedLayoutINS4_7SwizzleILi3ELi4ELi3EEENS4_18smem_ptr_flag_bitsILi16EEENSU_INS5_IJNSA_ILi8EEESH_EEENS5_IJSH_SC_EEEEEEEvNS4_8identityENS4_23SM90_TMA_LOAD_MULTICASTES1B_vS1C_EENS_8epilogue10collective6detail29Sm90TmaWarpSpecializedAdapterINS1G_15DefaultEpilogueISJ_SK_SK_NS1F_6thread17LinearCombinationISJ_Li1EffLNS1K_9ScaleType4KindE0ELNS_15FloatRoundStyleE2ESJ_EENS1_15EpilogueDefaultEEEEEvvEEEEvNT_6ParamsE,"a",@progbits
	.sectionflags	@""
	.align	4
.nv.constant0._ZN7cutlass13device_kernelINS_4gemm6kernel13GemmUniversalIN4cute5tupleIJiiiiEEENS1_10collective13CollectiveMmaINS1_34MainloopSm90TmaGmmaWarpSpecializedILi5ENS5_IJNS4_1CILi2EEENSA_ILi1EEESC_EEENS1_35KernelTmaWarpSpecializedCooperativeEEENS5_IJNSA_ILi128EEENSA_ILi64EEESH_EEENS_10bfloat16_tENS5_IJlSC_lEEESJ_SK_NS4_8TiledMMAINS4_8MMA_AtomIJNS4_4SM904GMMA27MMA_64x64x16_F32BF16BF16_SSILNSO_5MajorE0ELSQ_0ELNSO_7ScaleInE1ELSR_1EEEEEENS4_6LayoutISD_NS5_IJSC_NSA_ILi0EEESV_EEEEENS5_IJNS4_10UnderscoreESY_SY_EEEEENS4_13SM90_TMA_LOADENS4_14ComposedLayoutINS4_7SwizzleILi3ELi4ELi3EEENS4_18smem_ptr_flag_bitsILi16EEENSU_INS5_IJNSA_ILi8EEESH_EEENS5_IJSH_SC_EEEEEEEvNS4_8identityENS4_23SM90_TMA_LOAD_MULTICASTES1B_vS1C_EENS_8epilogue10collective6detail29Sm90TmaWarpSpecializedAdapterINS1G_15DefaultEpilogueISJ_SK_SK_NS1F_6thread17LinearCombinationISJ_Li1EffLNS1K_9ScaleType4KindE0ELNS_15FloatRoundStyleE2ESJ_EENS1_15EpilogueDefaultEEEEEvvEEEEvNT_6ParamsE:
	.zero		1664


//--------------------- SYMBOLS --------------------------

	.type		.nv.reservedSmem.offset0,@object
	.size		.nv.reservedSmem.offset0,0x4
	.type		__assertfail,@function
